//
// Generated by NVIDIA NVVM Compiler
//
// Compiler Build ID: CL-36424714
// Cuda compilation tools, release 13.0, V13.0.88
// Based on NVVM 20.0.0
//

.version 9.0
.target sm_100
.address_size 64

	// .globl	_Z27conv3D_basic_boundary_checkPKfS0_Pfiiii
.const .align 4 .b8 const_conv_kernel_3D[108];
// _ZZ25conv3D_constant_mem_tiledPKfPfiiiE9sharedMem has been demoted

.visible .entry _Z27conv3D_basic_boundary_checkPKfS0_Pfiiii(
	.param .u64 .ptr .align 1 _Z27conv3D_basic_boundary_checkPKfS0_Pfiiii_param_0,
	.param .u64 .ptr .align 1 _Z27conv3D_basic_boundary_checkPKfS0_Pfiiii_param_1,
	.param .u64 .ptr .align 1 _Z27conv3D_basic_boundary_checkPKfS0_Pfiiii_param_2,
	.param .u32 _Z27conv3D_basic_boundary_checkPKfS0_Pfiiii_param_3,
	.param .u32 _Z27conv3D_basic_boundary_checkPKfS0_Pfiiii_param_4,
	.param .u32 _Z27conv3D_basic_boundary_checkPKfS0_Pfiiii_param_5,
	.param .u32 _Z27conv3D_basic_boundary_checkPKfS0_Pfiiii_param_6
)
{
	.reg .pred 	%p<149>;
	.reg .b32 	%r<93>;
	.reg .b32 	%f<92>;
	.reg .b64 	%rd<25>;

	ld.param.u64 	%rd10, [_Z27conv3D_basic_boundary_checkPKfS0_Pfiiii_param_0];
	ld.param.u64 	%rd11, [_Z27conv3D_basic_boundary_checkPKfS0_Pfiiii_param_1];
	ld.param.u64 	%rd9, [_Z27conv3D_basic_boundary_checkPKfS0_Pfiiii_param_2];
	ld.param.u32 	%r39, [_Z27conv3D_basic_boundary_checkPKfS0_Pfiiii_param_3];
	ld.param.u32 	%r43, [_Z27conv3D_basic_boundary_checkPKfS0_Pfiiii_param_4];
	ld.param.u32 	%r41, [_Z27conv3D_basic_boundary_checkPKfS0_Pfiiii_param_5];
	ld.param.u32 	%r42, [_Z27conv3D_basic_boundary_checkPKfS0_Pfiiii_param_6];
	cvta.to.global.u64 	%rd1, %rd11;
	cvta.to.global.u64 	%rd2, %rd10;
	mov.u32 	%r44, %ctaid.z;
	mov.u32 	%r45, %ntid.z;
	mov.u32 	%r46, %tid.z;
	mad.lo.s32 	%r1, %r44, %r45, %r46;
	mov.u32 	%r47, %ctaid.y;
	mov.u32 	%r48, %ntid.y;
	mov.u32 	%r49, %tid.y;
	mad.lo.s32 	%r50, %r47, %r48, %r49;
	mov.u32 	%r51, %ctaid.x;
	mov.u32 	%r52, %ntid.x;
	mov.u32 	%r53, %tid.x;
	mad.lo.s32 	%r3, %r51, %r52, %r53;
	setp.ge.s32 	%p2, %r1, %r41;
	setp.ge.s32 	%p3, %r50, %r43;
	or.pred  	%p4, %p2, %p3;
	setp.ge.s32 	%p5, %r3, %r39;
	or.pred  	%p6, %p5, %p4;
	@%p6 bra 	$L__BB0_44;
	setp.lt.s32 	%p7, %r42, 0;
	mov.f32 	%f73, 0f00000000;
	@%p7 bra 	$L__BB0_43;
	shl.b32 	%r4, %r42, 1;
	sub.s32 	%r5, %r1, %r42;
	sub.s32 	%r6, %r50, %r42;
	sub.s32 	%r7, %r3, %r42;
	or.b32  	%r8, %r4, 1;
	max.s32 	%r9, %r4, 0;
	and.b32  	%r10, %r9, 2147483640;
	add.s32 	%r11, %r7, 3;
	mov.f32 	%f73, 0f00000000;
	mov.b32 	%r84, 0;
$L__BB0_3:
	add.s32 	%r13, %r84, %r5;
	mul.lo.s32 	%r14, %r13, %r43;
	mov.b32 	%r85, 0;
$L__BB0_4:
	add.s32 	%r16, %r85, %r6;
	or.b32  	%r57, %r13, %r16;
	setp.lt.s32 	%p8, %r4, 7;
	setp.gt.s32 	%p1, %r57, -1;
	add.s32 	%r58, %r16, %r14;
	mul.lo.s32 	%r17, %r58, %r39;
	mad.lo.s32 	%r59, %r84, %r8, %r85;
	mul.lo.s32 	%r18, %r59, %r8;
	mov.b32 	%r91, 0;
	@%p8 bra 	$L__BB0_23;
	add.s32 	%r60, %r9, 1;
	and.b32  	%r61, %r60, 2147483640;
	neg.s32 	%r89, %r61;
	add.s32 	%r86, %r7, %r17;
	not.pred 	%p12, %p1;
	mov.u32 	%r87, %r11;
	mov.u32 	%r88, %r18;
$L__BB0_6:
	.pragma "nounroll";
	setp.ge.s32 	%p9, %r16, %r43;
	setp.ge.s32 	%p10, %r13, %r41;
	add.s32 	%r62, %r87, -3;
	setp.lt.s32 	%p11, %r62, 0;
	or.pred  	%p13, %p12, %p11;
	or.pred  	%p14, %p10, %p13;
	or.pred  	%p15, %p14, %p9;
	setp.ge.s32 	%p16, %r62, %r39;
	mul.wide.s32 	%rd12, %r86, 4;
	add.s64 	%rd3, %rd2, %rd12;
	mul.wide.s32 	%rd13, %r88, 4;
	add.s64 	%rd4, %rd1, %rd13;
	or.pred  	%p17, %p15, %p16;
	@%p17 bra 	$L__BB0_8;
	ld.global.f32 	%f40, [%rd3];
	ld.global.f32 	%f41, [%rd4];
	fma.rn.f32 	%f73, %f40, %f41, %f73;
$L__BB0_8:
	add.s32 	%r63, %r87, -2;
	setp.lt.s32 	%p20, %r63, 0;
	or.pred  	%p22, %p12, %p20;
	or.pred  	%p23, %p10, %p22;
	or.pred  	%p24, %p23, %p9;
	setp.ge.s32 	%p25, %r63, %r39;
	or.pred  	%p26, %p24, %p25;
	@%p26 bra 	$L__BB0_10;
	ld.global.f32 	%f42, [%rd3+4];
	ld.global.f32 	%f43, [%rd4+4];
	fma.rn.f32 	%f73, %f42, %f43, %f73;
$L__BB0_10:
	setp.ge.s32 	%p27, %r16, %r43;
	setp.ge.s32 	%p28, %r13, %r41;
	add.s32 	%r64, %r87, -1;
	setp.lt.s32 	%p29, %r64, 0;
	or.pred  	%p31, %p12, %p29;
	or.pred  	%p32, %p28, %p31;
	or.pred  	%p33, %p32, %p27;
	setp.ge.s32 	%p34, %r64, %r39;
	or.pred  	%p35, %p33, %p34;
	@%p35 bra 	$L__BB0_12;
	ld.global.f32 	%f44, [%rd3+8];
	ld.global.f32 	%f45, [%rd4+8];
	fma.rn.f32 	%f73, %f44, %f45, %f73;
$L__BB0_12:
	setp.lt.s32 	%p38, %r87, 0;
	or.pred  	%p40, %p12, %p38;
	or.pred  	%p41, %p28, %p40;
	or.pred  	%p42, %p41, %p27;
	setp.ge.s32 	%p43, %r87, %r39;
	or.pred  	%p44, %p42, %p43;
	@%p44 bra 	$L__BB0_14;
	ld.global.f32 	%f46, [%rd3+12];
	ld.global.f32 	%f47, [%rd4+12];
	fma.rn.f32 	%f73, %f46, %f47, %f73;
$L__BB0_14:
	setp.ge.s32 	%p45, %r16, %r43;
	setp.ge.s32 	%p46, %r13, %r41;
	add.s32 	%r65, %r87, 1;
	setp.lt.s32 	%p47, %r65, 0;
	or.pred  	%p49, %p12, %p47;
	or.pred  	%p50, %p46, %p49;
	or.pred  	%p51, %p50, %p45;
	setp.ge.s32 	%p52, %r65, %r39;
	or.pred  	%p53, %p51, %p52;
	@%p53 bra 	$L__BB0_16;
	ld.global.f32 	%f48, [%rd3+16];
	ld.global.f32 	%f49, [%rd4+16];
	fma.rn.f32 	%f73, %f48, %f49, %f73;
$L__BB0_16:
	add.s32 	%r66, %r87, 2;
	setp.lt.s32 	%p56, %r66, 0;
	or.pred  	%p58, %p12, %p56;
	or.pred  	%p59, %p46, %p58;
	or.pred  	%p60, %p59, %p45;
	setp.ge.s32 	%p61, %r66, %r39;
	or.pred  	%p62, %p60, %p61;
	@%p62 bra 	$L__BB0_18;
	ld.global.f32 	%f50, [%rd3+20];
	ld.global.f32 	%f51, [%rd4+20];
	fma.rn.f32 	%f73, %f50, %f51, %f73;
$L__BB0_18:
	setp.ge.s32 	%p63, %r16, %r43;
	setp.ge.s32 	%p64, %r13, %r41;
	add.s32 	%r67, %r87, 3;
	setp.lt.s32 	%p65, %r67, 0;
	or.pred  	%p67, %p12, %p65;
	or.pred  	%p68, %p64, %p67;
	or.pred  	%p69, %p68, %p63;
	setp.ge.s32 	%p70, %r67, %r39;
	or.pred  	%p71, %p69, %p70;
	@%p71 bra 	$L__BB0_20;
	ld.global.f32 	%f52, [%rd3+24];
	ld.global.f32 	%f53, [%rd4+24];
	fma.rn.f32 	%f73, %f52, %f53, %f73;
$L__BB0_20:
	add.s32 	%r68, %r87, 4;
	setp.lt.s32 	%p74, %r68, 0;
	or.pred  	%p76, %p12, %p74;
	or.pred  	%p77, %p64, %p76;
	or.pred  	%p78, %p77, %p63;
	setp.ge.s32 	%p79, %r68, %r39;
	or.pred  	%p80, %p78, %p79;
	@%p80 bra 	$L__BB0_22;
	ld.global.f32 	%f54, [%rd3+28];
	ld.global.f32 	%f55, [%rd4+28];
	fma.rn.f32 	%f73, %f54, %f55, %f73;
$L__BB0_22:
	add.s32 	%r89, %r89, 8;
	add.s32 	%r88, %r88, 8;
	add.s32 	%r87, %r87, 8;
	add.s32 	%r86, %r86, 8;
	setp.ne.s32 	%p81, %r89, 0;
	mov.u32 	%r91, %r10;
	@%p81 bra 	$L__BB0_6;
$L__BB0_23:
	and.b32  	%r69, %r9, 6;
	setp.lt.u32 	%p82, %r69, 3;
	@%p82 bra 	$L__BB0_33;
	setp.ge.s32 	%p83, %r16, %r43;
	setp.ge.s32 	%p84, %r13, %r41;
	add.s32 	%r30, %r91, %r7;
	setp.lt.s32 	%p85, %r30, 0;
	not.pred 	%p86, %p1;
	or.pred  	%p87, %p86, %p85;
	or.pred  	%p88, %p84, %p87;
	or.pred  	%p89, %p88, %p83;
	setp.ge.s32 	%p90, %r30, %r39;
	add.s32 	%r71, %r30, %r17;
	mul.wide.s32 	%rd14, %r71, 4;
	add.s64 	%rd5, %rd2, %rd14;
	add.s32 	%r72, %r91, %r18;
	mul.wide.s32 	%rd15, %r72, 4;
	add.s64 	%rd6, %rd1, %rd15;
	or.pred  	%p91, %p89, %p90;
	@%p91 bra 	$L__BB0_26;
	ld.global.f32 	%f56, [%rd5];
	ld.global.f32 	%f57, [%rd6];
	fma.rn.f32 	%f73, %f56, %f57, %f73;
$L__BB0_26:
	add.s32 	%r73, %r30, 1;
	setp.lt.s32 	%p94, %r73, 0;
	or.pred  	%p96, %p86, %p94;
	or.pred  	%p97, %p84, %p96;
	or.pred  	%p98, %p97, %p83;
	setp.ge.s32 	%p99, %r73, %r39;
	or.pred  	%p100, %p98, %p99;
	@%p100 bra 	$L__BB0_28;
	ld.global.f32 	%f58, [%rd5+4];
	ld.global.f32 	%f59, [%rd6+4];
	fma.rn.f32 	%f73, %f58, %f59, %f73;
$L__BB0_28:
	setp.ge.s32 	%p101, %r16, %r43;
	setp.ge.s32 	%p102, %r13, %r41;
	add.s32 	%r74, %r30, 2;
	setp.lt.s32 	%p103, %r74, 0;
	or.pred  	%p105, %p86, %p103;
	or.pred  	%p106, %p102, %p105;
	or.pred  	%p107, %p106, %p101;
	setp.ge.s32 	%p108, %r74, %r39;
	or.pred  	%p109, %p107, %p108;
	@%p109 bra 	$L__BB0_30;
	ld.global.f32 	%f60, [%rd5+8];
	ld.global.f32 	%f61, [%rd6+8];
	fma.rn.f32 	%f73, %f60, %f61, %f73;
$L__BB0_30:
	add.s32 	%r75, %r30, 3;
	setp.lt.s32 	%p112, %r75, 0;
	or.pred  	%p114, %p86, %p112;
	or.pred  	%p115, %p102, %p114;
	or.pred  	%p116, %p115, %p101;
	setp.ge.s32 	%p117, %r75, %r39;
	or.pred  	%p118, %p116, %p117;
	@%p118 bra 	$L__BB0_32;
	ld.global.f32 	%f62, [%rd5+12];
	ld.global.f32 	%f63, [%rd6+12];
	fma.rn.f32 	%f73, %f62, %f63, %f73;
$L__BB0_32:
	add.s32 	%r91, %r91, 4;
$L__BB0_33:
	and.b32  	%r76, %r9, 2;
	setp.eq.s32 	%p119, %r76, 0;
	@%p119 bra 	$L__BB0_39;
	setp.ge.s32 	%p120, %r16, %r43;
	setp.ge.s32 	%p121, %r13, %r41;
	add.s32 	%r33, %r91, %r7;
	setp.lt.s32 	%p122, %r33, 0;
	not.pred 	%p123, %p1;
	or.pred  	%p124, %p123, %p122;
	or.pred  	%p125, %p121, %p124;
	or.pred  	%p126, %p125, %p120;
	setp.ge.s32 	%p127, %r33, %r39;
	add.s32 	%r77, %r33, %r17;
	mul.wide.s32 	%rd16, %r77, 4;
	add.s64 	%rd7, %rd2, %rd16;
	add.s32 	%r78, %r91, %r18;
	mul.wide.s32 	%rd17, %r78, 4;
	add.s64 	%rd8, %rd1, %rd17;
	or.pred  	%p128, %p126, %p127;
	@%p128 bra 	$L__BB0_36;
	ld.global.f32 	%f64, [%rd7];
	ld.global.f32 	%f65, [%rd8];
	fma.rn.f32 	%f73, %f64, %f65, %f73;
$L__BB0_36:
	add.s32 	%r79, %r33, 1;
	setp.lt.s32 	%p131, %r79, 0;
	or.pred  	%p133, %p123, %p131;
	or.pred  	%p134, %p121, %p133;
	or.pred  	%p135, %p134, %p120;
	setp.ge.s32 	%p136, %r79, %r39;
	or.pred  	%p137, %p135, %p136;
	@%p137 bra 	$L__BB0_38;
	ld.global.f32 	%f66, [%rd7+4];
	ld.global.f32 	%f67, [%rd8+4];
	fma.rn.f32 	%f73, %f66, %f67, %f73;
$L__BB0_38:
	add.s32 	%r91, %r91, 2;
$L__BB0_39:
	setp.ge.s32 	%p138, %r16, %r43;
	setp.ge.s32 	%p139, %r13, %r41;
	add.s32 	%r36, %r91, %r7;
	setp.lt.s32 	%p140, %r36, 0;
	not.pred 	%p141, %p1;
	or.pred  	%p142, %p141, %p140;
	or.pred  	%p143, %p139, %p142;
	or.pred  	%p144, %p143, %p138;
	setp.ge.s32 	%p145, %r36, %r39;
	or.pred  	%p146, %p144, %p145;
	@%p146 bra 	$L__BB0_41;
	add.s32 	%r80, %r36, %r17;
	mul.wide.s32 	%rd18, %r80, 4;
	add.s64 	%rd19, %rd2, %rd18;
	ld.global.f32 	%f68, [%rd19];
	add.s32 	%r81, %r91, %r18;
	mul.wide.s32 	%rd20, %r81, 4;
	add.s64 	%rd21, %rd1, %rd20;
	ld.global.f32 	%f69, [%rd21];
	fma.rn.f32 	%f73, %f68, %f69, %f73;
$L__BB0_41:
	add.s32 	%r37, %r85, 1;
	setp.ne.s32 	%p147, %r85, %r9;
	mov.u32 	%r85, %r37;
	@%p147 bra 	$L__BB0_4;
	add.s32 	%r38, %r84, 1;
	setp.ne.s32 	%p148, %r84, %r9;
	mov.u32 	%r84, %r38;
	@%p148 bra 	$L__BB0_3;
$L__BB0_43:
	mad.lo.s32 	%r82, %r43, %r1, %r50;
	mad.lo.s32 	%r83, %r82, %r39, %r3;
	cvta.to.global.u64 	%rd22, %rd9;
	mul.wide.s32 	%rd23, %r83, 4;
	add.s64 	%rd24, %rd22, %rd23;
	st.global.f32 	[%rd24], %f73;
$L__BB0_44:
	ret;

}
	// .globl	_Z19conv3D_constant_memPfS_iii
.visible .entry _Z19conv3D_constant_memPfS_iii(
	.param .u64 .ptr .align 1 _Z19conv3D_constant_memPfS_iii_param_0,
	.param .u64 .ptr .align 1 _Z19conv3D_constant_memPfS_iii_param_1,
	.param .u32 _Z19conv3D_constant_memPfS_iii_param_2,
	.param .u32 _Z19conv3D_constant_memPfS_iii_param_3,
	.param .u32 _Z19conv3D_constant_memPfS_iii_param_4
)
{
	.reg .pred 	%p<56>;
	.reg .b32 	%r<52>;
	.reg .b32 	%f<49>;
	.reg .b64 	%rd<18>;

	ld.param.u64 	%rd8, [_Z19conv3D_constant_memPfS_iii_param_0];
	ld.param.u64 	%rd7, [_Z19conv3D_constant_memPfS_iii_param_1];
	ld.param.u32 	%r21, [_Z19conv3D_constant_memPfS_iii_param_2];
	ld.param.u32 	%r24, [_Z19conv3D_constant_memPfS_iii_param_3];
	ld.param.u32 	%r23, [_Z19conv3D_constant_memPfS_iii_param_4];
	cvta.to.global.u64 	%rd1, %rd8;
	mov.u32 	%r25, %ntid.z;
	mov.u32 	%r26, %ctaid.z;
	mov.u32 	%r27, %tid.z;
	mad.lo.s32 	%r1, %r25, %r26, %r27;
	mov.u32 	%r28, %ntid.y;
	mov.u32 	%r29, %ctaid.y;
	mov.u32 	%r30, %tid.y;
	mad.lo.s32 	%r31, %r28, %r29, %r30;
	mov.u32 	%r32, %ntid.x;
	mov.u32 	%r33, %ctaid.x;
	mov.u32 	%r34, %tid.x;
	mad.lo.s32 	%r3, %r32, %r33, %r34;
	setp.ge.s32 	%p5, %r1, %r23;
	setp.ge.s32 	%p6, %r31, %r24;
	or.pred  	%p7, %p5, %p6;
	setp.ge.s32 	%p8, %r3, %r21;
	or.pred  	%p9, %p8, %p7;
	@%p9 bra 	$L__BB1_22;
	add.s32 	%r36, %r1, -1;
	add.s32 	%r4, %r3, 1;
	add.s32 	%r5, %r31, 1;
	mad.lo.s32 	%r37, %r24, %r36, %r31;
	mul.lo.s32 	%r38, %r21, %r37;
	add.s32 	%r50, %r3, %r38;
	mul.lo.s32 	%r7, %r24, %r21;
	add.s32 	%r39, %r38, %r21;
	add.s32 	%r49, %r3, %r39;
	add.s32 	%r40, %r37, -1;
	mad.lo.s32 	%r48, %r21, %r40, %r3;
	mov.u64 	%rd10, const_conv_kernel_3D;
	add.s64 	%rd17, %rd10, 16;
	mov.f32 	%f40, 0f00000000;
	mov.b32 	%r47, -1;
	mov.u32 	%r51, %r1;
$L__BB1_2:
	setp.lt.s32 	%p10, %r3, 1;
	setp.ne.s32 	%p11, %r31, 0;
	add.s32 	%r15, %r51, -1;
	setp.gt.s32 	%p12, %r15, -1;
	setp.ge.s32 	%p13, %r15, %r23;
	and.pred  	%p1, %p12, %p11;
	not.pred 	%p14, %p1;
	or.pred  	%p15, %p14, %p10;
	add.s32 	%r41, %r48, -1;
	mul.wide.s32 	%rd11, %r41, 4;
	add.s64 	%rd3, %rd1, %rd11;
	or.pred  	%p16, %p13, %p15;
	@%p16 bra 	$L__BB1_4;
	ld.global.f32 	%f21, [%rd3];
	ld.const.f32 	%f22, [%rd17+-16];
	fma.rn.f32 	%f40, %f21, %f22, %f40;
$L__BB1_4:
	setp.ge.s32 	%p17, %r15, %r23;
	setp.lt.s32 	%p18, %r3, 0;
	or.pred  	%p20, %p14, %p18;
	or.pred  	%p21, %p17, %p20;
	@%p21 bra 	$L__BB1_6;
	ld.global.f32 	%f23, [%rd3+4];
	ld.const.f32 	%f24, [%rd17+-12];
	fma.rn.f32 	%f40, %f23, %f24, %f40;
$L__BB1_6:
	setp.ge.s32 	%p22, %r15, %r23;
	setp.ge.s32 	%p23, %r4, %r21;
	setp.lt.s32 	%p24, %r3, -1;
	or.pred  	%p26, %p14, %p24;
	or.pred  	%p27, %p22, %p26;
	or.pred  	%p28, %p27, %p23;
	@%p28 bra 	$L__BB1_8;
	ld.global.f32 	%f25, [%rd3+8];
	ld.const.f32 	%f26, [%rd17+-8];
	fma.rn.f32 	%f40, %f25, %f26, %f40;
$L__BB1_8:
	setp.lt.s32 	%p29, %r15, %r23;
	setp.gt.s32 	%p30, %r15, -1;
	setp.gt.s32 	%p31, %r3, 0;
	and.pred  	%p32, %p30, %p31;
	and.pred  	%p2, %p29, %p32;
	add.s32 	%r42, %r50, -1;
	mul.wide.s32 	%rd12, %r42, 4;
	add.s64 	%rd4, %rd1, %rd12;
	not.pred 	%p33, %p2;
	@%p33 bra 	$L__BB1_10;
	ld.global.f32 	%f27, [%rd4];
	ld.const.f32 	%f28, [%rd17+-4];
	fma.rn.f32 	%f40, %f27, %f28, %f40;
$L__BB1_10:
	setp.lt.s32 	%p34, %r15, %r23;
	or.b32  	%r43, %r15, %r3;
	setp.gt.s32 	%p35, %r43, -1;
	and.pred  	%p3, %p34, %p35;
	not.pred 	%p36, %p3;
	@%p36 bra 	$L__BB1_12;
	ld.global.f32 	%f29, [%rd4+4];
	ld.const.f32 	%f30, [%rd17];
	fma.rn.f32 	%f40, %f29, %f30, %f40;
$L__BB1_12:
	setp.lt.s32 	%p37, %r15, %r23;
	setp.gt.s32 	%p38, %r15, -1;
	setp.ge.s32 	%p39, %r4, %r21;
	setp.gt.s32 	%p40, %r3, -2;
	and.pred  	%p41, %p38, %p40;
	and.pred  	%p4, %p37, %p41;
	not.pred 	%p42, %p4;
	or.pred  	%p43, %p42, %p39;
	@%p43 bra 	$L__BB1_14;
	ld.global.f32 	%f31, [%rd4+8];
	ld.const.f32 	%f32, [%rd17+4];
	fma.rn.f32 	%f40, %f31, %f32, %f40;
$L__BB1_14:
	setp.ge.u32 	%p44, %r5, %r24;
	add.s32 	%r44, %r49, -1;
	mul.wide.s32 	%rd13, %r44, 4;
	add.s64 	%rd5, %rd1, %rd13;
	or.pred  	%p46, %p33, %p44;
	@%p46 bra 	$L__BB1_16;
	ld.global.f32 	%f33, [%rd5];
	ld.const.f32 	%f34, [%rd17+8];
	fma.rn.f32 	%f40, %f33, %f34, %f40;
$L__BB1_16:
	setp.ge.u32 	%p47, %r5, %r24;
	or.pred  	%p49, %p36, %p47;
	@%p49 bra 	$L__BB1_18;
	ld.global.f32 	%f35, [%rd5+4];
	ld.const.f32 	%f36, [%rd17+12];
	fma.rn.f32 	%f40, %f35, %f36, %f40;
$L__BB1_18:
	setp.ge.u32 	%p50, %r5, %r24;
	setp.ge.s32 	%p51, %r4, %r21;
	or.pred  	%p53, %p42, %p50;
	or.pred  	%p54, %p53, %p51;
	@%p54 bra 	$L__BB1_20;
	ld.global.f32 	%f37, [%rd5+8];
	ld.const.f32 	%f38, [%rd17+16];
	fma.rn.f32 	%f40, %f37, %f38, %f40;
$L__BB1_20:
	add.s32 	%r51, %r51, 1;
	add.s32 	%r50, %r50, %r7;
	add.s32 	%r49, %r49, %r7;
	add.s32 	%r48, %r48, %r7;
	add.s32 	%r47, %r47, 1;
	add.s64 	%rd17, %rd17, 36;
	setp.ne.s32 	%p55, %r47, 2;
	@%p55 bra 	$L__BB1_2;
	mad.lo.s32 	%r45, %r24, %r1, %r31;
	mad.lo.s32 	%r46, %r45, %r21, %r3;
	cvta.to.global.u64 	%rd14, %rd7;
	mul.wide.s32 	%rd15, %r46, 4;
	add.s64 	%rd16, %rd14, %rd15;
	st.global.f32 	[%rd16], %f40;
$L__BB1_22:
	ret;

}
	// .globl	_Z25conv3D_constant_mem_tiledPKfPfiii
.visible .entry _Z25conv3D_constant_mem_tiledPKfPfiii(
	.param .u64 .ptr .align 1 _Z25conv3D_constant_mem_tiledPKfPfiii_param_0,
	.param .u64 .ptr .align 1 _Z25conv3D_constant_mem_tiledPKfPfiii_param_1,
	.param .u32 _Z25conv3D_constant_mem_tiledPKfPfiii_param_2,
	.param .u32 _Z25conv3D_constant_mem_tiledPKfPfiii_param_3,
	.param .u32 _Z25conv3D_constant_mem_tiledPKfPfiii_param_4
)
{
	.reg .pred 	%p<24>;
	.reg .b32 	%r<59>;
	.reg .b32 	%f<83>;
	.reg .b64 	%rd<9>;
	// demoted variable
	.shared .align 4 .b8 _ZZ25conv3D_constant_mem_tiledPKfPfiiiE9sharedMem[23328];
	ld.param.u64 	%rd3, [_Z25conv3D_constant_mem_tiledPKfPfiii_param_0];
	ld.param.u64 	%rd4, [_Z25conv3D_constant_mem_tiledPKfPfiii_param_1];
	ld.param.u32 	%r30, [_Z25conv3D_constant_mem_tiledPKfPfiii_param_2];
	ld.param.u32 	%r31, [_Z25conv3D_constant_mem_tiledPKfPfiii_param_3];
	ld.param.u32 	%r32, [_Z25conv3D_constant_mem_tiledPKfPfiii_param_4];
	mov.u32 	%r33, %ntid.z;
	mov.u32 	%r34, %ctaid.z;
	mul.lo.s32 	%r1, %r33, %r34;
	mov.u32 	%r2, %tid.z;
	add.s32 	%r3, %r1, %r2;
	mov.u32 	%r35, %ntid.y;
	mov.u32 	%r36, %ctaid.y;
	mul.lo.s32 	%r4, %r35, %r36;
	mov.u32 	%r5, %tid.y;
	add.s32 	%r6, %r4, %r5;
	mov.u32 	%r37, %ntid.x;
	mov.u32 	%r38, %ctaid.x;
	mov.u32 	%r7, %tid.x;
	mad.lo.s32 	%r8, %r37, %r38, %r7;
	setp.gt.u32 	%p2, %r2, 17;
	@%p2 bra 	$L__BB2_12;
	add.s32 	%r9, %r7, -1;
	shl.b32 	%r39, %r7, 2;
	mov.u32 	%r40, _ZZ25conv3D_constant_mem_tiledPKfPfiiiE9sharedMem;
	add.s32 	%r10, %r40, %r39;
	add.s32 	%r11, %r8, -1;
	cvta.to.global.u64 	%rd1, %rd3;
	mov.u32 	%r53, %r2;
$L__BB2_2:
	setp.gt.u32 	%p3, %r5, 17;
	add.s32 	%r13, %r53, %r1;
	@%p3 bra 	$L__BB2_11;
	add.s32 	%r41, %r13, -1;
	mad.lo.s32 	%r14, %r41, %r31, -1;
	mad.lo.s32 	%r15, %r53, 1296, %r10;
	mov.u32 	%r54, %r5;
$L__BB2_4:
	setp.gt.u32 	%p4, %r7, 17;
	add.s32 	%r17, %r54, %r4;
	@%p4 bra 	$L__BB2_10;
	setp.ne.s32 	%p5, %r13, 0;
	setp.ne.s32 	%p6, %r17, 0;
	and.pred  	%p1, %p5, %p6;
	add.s32 	%r42, %r14, %r17;
	mad.lo.s32 	%r57, %r54, 72, %r15;
	mad.lo.s32 	%r56, %r30, %r42, %r11;
	not.pred 	%p10, %p1;
	mov.u32 	%r55, %r8;
	mov.u32 	%r58, %r9;
$L__BB2_6:
	setp.gt.s32 	%p7, %r17, %r31;
	setp.gt.s32 	%p8, %r13, %r32;
	mul.wide.s32 	%rd5, %r56, 4;
	add.s64 	%rd2, %rd1, %rd5;
	add.s32 	%r43, %r55, -1;
	setp.lt.s32 	%p9, %r43, 0;
	or.pred  	%p11, %p10, %p9;
	or.pred  	%p12, %p11, %p8;
	or.pred  	%p13, %p12, %p7;
	setp.ge.s32 	%p14, %r43, %r30;
	or.pred  	%p15, %p14, %p13;
	@%p15 bra 	$L__BB2_8;
	ld.global.f32 	%f1, [%rd2];
	st.shared.f32 	[%r57], %f1;
	bra.uni 	$L__BB2_9;
$L__BB2_8:
	mov.b32 	%r44, 0;
	st.shared.u32 	[%r57], %r44;
$L__BB2_9:
	add.s32 	%r24, %r58, 16;
	add.s32 	%r45, %r58, 1;
	add.s32 	%r57, %r57, 64;
	add.s32 	%r56, %r56, 16;
	add.s32 	%r55, %r55, 16;
	setp.lt.u32 	%p16, %r45, 2;
	mov.u32 	%r58, %r24;
	@%p16 bra 	$L__BB2_6;
$L__BB2_10:
	add.s32 	%r28, %r54, 16;
	setp.lt.u32 	%p17, %r54, 2;
	mov.u32 	%r54, %r28;
	@%p17 bra 	$L__BB2_4;
$L__BB2_11:
	add.s32 	%r29, %r53, 16;
	setp.lt.u32 	%p18, %r53, 2;
	mov.u32 	%r53, %r29;
	@%p18 bra 	$L__BB2_2;
$L__BB2_12:
	bar.sync 	0;
	setp.ge.s32 	%p19, %r3, %r32;
	setp.ge.s32 	%p20, %r6, %r31;
	or.pred  	%p21, %p19, %p20;
	setp.ge.s32 	%p22, %r8, %r30;
	or.pred  	%p23, %p22, %p21;
	@%p23 bra 	$L__BB2_14;
	mov.u32 	%r46, _ZZ25conv3D_constant_mem_tiledPKfPfiiiE9sharedMem;
	mad.lo.s32 	%r47, %r2, 1296, %r46;
	mad.lo.s32 	%r48, %r5, 72, %r47;
	shl.b32 	%r49, %r7, 2;
	add.s32 	%r50, %r48, %r49;
	ld.shared.f32 	%f2, [%r50];
	ld.const.f32 	%f3, [const_conv_kernel_3D];
	fma.rn.f32 	%f4, %f2, %f3, 0f00000000;
	ld.shared.f32 	%f5, [%r50+4];
	ld.const.f32 	%f6, [const_conv_kernel_3D+4];
	fma.rn.f32 	%f7, %f5, %f6, %f4;
	ld.shared.f32 	%f8, [%r50+8];
	ld.const.f32 	%f9, [const_conv_kernel_3D+8];
	fma.rn.f32 	%f10, %f8, %f9, %f7;
	ld.shared.f32 	%f11, [%r50+72];
	ld.const.f32 	%f12, [const_conv_kernel_3D+12];
	fma.rn.f32 	%f13, %f11, %f12, %f10;
	ld.shared.f32 	%f14, [%r50+76];
	ld.const.f32 	%f15, [const_conv_kernel_3D+16];
	fma.rn.f32 	%f16, %f14, %f15, %f13;
	ld.shared.f32 	%f17, [%r50+80];
	ld.const.f32 	%f18, [const_conv_kernel_3D+20];
	fma.rn.f32 	%f19, %f17, %f18, %f16;
	ld.shared.f32 	%f20, [%r50+144];
	ld.const.f32 	%f21, [const_conv_kernel_3D+24];
	fma.rn.f32 	%f22, %f20, %f21, %f19;
	ld.shared.f32 	%f23, [%r50+148];
	ld.const.f32 	%f24, [const_conv_kernel_3D+28];
	fma.rn.f32 	%f25, %f23, %f24, %f22;
	ld.shared.f32 	%f26, [%r50+152];
	ld.const.f32 	%f27, [const_conv_kernel_3D+32];
	fma.rn.f32 	%f28, %f26, %f27, %f25;
	ld.shared.f32 	%f29, [%r50+1296];
	ld.const.f32 	%f30, [const_conv_kernel_3D+36];
	fma.rn.f32 	%f31, %f29, %f30, %f28;
	ld.shared.f32 	%f32, [%r50+1300];
	ld.const.f32 	%f33, [const_conv_kernel_3D+40];
	fma.rn.f32 	%f34, %f32, %f33, %f31;
	ld.shared.f32 	%f35, [%r50+1304];
	ld.const.f32 	%f36, [const_conv_kernel_3D+44];
	fma.rn.f32 	%f37, %f35, %f36, %f34;
	ld.shared.f32 	%f38, [%r50+1368];
	ld.const.f32 	%f39, [const_conv_kernel_3D+48];
	fma.rn.f32 	%f40, %f38, %f39, %f37;
	ld.shared.f32 	%f41, [%r50+1372];
	ld.const.f32 	%f42, [const_conv_kernel_3D+52];
	fma.rn.f32 	%f43, %f41, %f42, %f40;
	ld.shared.f32 	%f44, [%r50+1376];
	ld.const.f32 	%f45, [const_conv_kernel_3D+56];
	fma.rn.f32 	%f46, %f44, %f45, %f43;
	ld.shared.f32 	%f47, [%r50+1440];
	ld.const.f32 	%f48, [const_conv_kernel_3D+60];
	fma.rn.f32 	%f49, %f47, %f48, %f46;
	ld.shared.f32 	%f50, [%r50+1444];
	ld.const.f32 	%f51, [const_conv_kernel_3D+64];
	fma.rn.f32 	%f52, %f50, %f51, %f49;
	ld.shared.f32 	%f53, [%r50+1448];
	ld.const.f32 	%f54, [const_conv_kernel_3D+68];
	fma.rn.f32 	%f55, %f53, %f54, %f52;
	ld.shared.f32 	%f56, [%r50+2592];
	ld.const.f32 	%f57, [const_conv_kernel_3D+72];
	fma.rn.f32 	%f58, %f56, %f57, %f55;
	ld.shared.f32 	%f59, [%r50+2596];
	ld.const.f32 	%f60, [const_conv_kernel_3D+76];
	fma.rn.f32 	%f61, %f59, %f60, %f58;
	ld.shared.f32 	%f62, [%r50+2600];
	ld.const.f32 	%f63, [const_conv_kernel_3D+80];
	fma.rn.f32 	%f64, %f62, %f63, %f61;
	ld.shared.f32 	%f65, [%r50+2664];
	ld.const.f32 	%f66, [const_conv_kernel_3D+84];
	fma.rn.f32 	%f67, %f65, %f66, %f64;
	ld.shared.f32 	%f68, [%r50+2668];
	ld.const.f32 	%f69, [const_conv_kernel_3D+88];
	fma.rn.f32 	%f70, %f68, %f69, %f67;
	ld.shared.f32 	%f71, [%r50+2672];
	ld.const.f32 	%f72, [const_conv_kernel_3D+92];
	fma.rn.f32 	%f73, %f71, %f72, %f70;
	ld.shared.f32 	%f74, [%r50+2736];
	ld.const.f32 	%f75, [const_conv_kernel_3D+96];
	fma.rn.f32 	%f76, %f74, %f75, %f73;
	ld.shared.f32 	%f77, [%r50+2740];
	ld.const.f32 	%f78, [const_conv_kernel_3D+100];
	fma.rn.f32 	%f79, %f77, %f78, %f76;
	ld.shared.f32 	%f80, [%r50+2744];
	ld.const.f32 	%f81, [const_conv_kernel_3D+104];
	fma.rn.f32 	%f82, %f80, %f81, %f79;
	mad.lo.s32 	%r51, %r31, %r3, %r6;
	mad.lo.s32 	%r52, %r51, %r30, %r8;
	cvta.to.global.u64 	%rd6, %rd4;
	mul.wide.s32 	%rd7, %r52, 4;
	add.s64 	%rd8, %rd6, %rd7;
	st.global.f32 	[%rd8], %f82;
$L__BB2_14:
	ret;

}


// ===== COMPILED SASS (sm_100) =====

	.target	sm_100

	.elftype	@"ET_EXEC"


//--------------------- .note.nv.tkinfo           --------------------------
	.section	.note.nv.tkinfo,"",@"SHT_NOTE"
	.sectionflags	@"SHF_NOTE_NV_TKINFO"
	.tkinfo
        /*0018*/ 	.word	0x00000002
        /*0030*/ 	.string	""
        /*0030*/ 	.string	"ptxas"
        /*0030*/ 	.string	"Cuda compilation tools, release 13.0, V13.0.88"
        /*0030*/ 	.string	"Build cuda_13.0.r13.0/compiler.36424714_0"
        /*0030*/ 	.string	"-arch sm_100 -m 64 "



//--------------------- .note.nv.cuinfo           --------------------------
	.section	.note.nv.cuinfo,"",@"SHT_NOTE"
	.sectionflags	@"SHF_NOTE_NV_CUINFO"
        /*0018*/ 	.short	0x0002
        /*001a*/ 	.short	0x0064
        /*001c*/ 	.short	0x0082
	.zero		2


//--------------------- .nv.info                  --------------------------
	.section	.nv.info,"",@"SHT_CUDA_INFO"
	.align	4


	//----- nvinfo : EIATTR_REGCOUNT
	.align		4
        /*0000*/ 	.byte	0x04, 0x2f
        /*0002*/ 	.short	(.L_2 - .L_1)
	.align		4
.L_1:
        /*0004*/ 	.word	index@(_Z27conv3D_basic_boundary_checkPKfS0_Pfiiii)
        /*0008*/ 	.word	0x0000001e


	//----- nvinfo : EIATTR_FRAME_SIZE
	.align		4
.L_2:
        /*000c*/ 	.byte	0x04, 0x11
        /*000e*/ 	.short	(.L_4 - .L_3)
	.align		4
.L_3:
        /*0010*/ 	.word	index@(_Z27conv3D_basic_boundary_checkPKfS0_Pfiiii)
        /*0014*/ 	.word	0x00000000


	//----- nvinfo : EIATTR_REGCOUNT
	.align		4
.L_4:
        /*0018*/ 	.byte	0x04, 0x2f
        /*001a*/ 	.short	(.L_6 - .L_5)
	.align		4
.L_5:
        /*001c*/ 	.word	index@(_Z19conv3D_constant_memPfS_iii)
        /*0020*/ 	.word	0x00000020


	//----- nvinfo : EIATTR_FRAME_SIZE
	.align		4
.L_6:
        /*0024*/ 	.byte	0x04, 0x11
        /*0026*/ 	.short	(.L_8 - .L_7)
	.align		4
.L_7:
        /*0028*/ 	.word	index@(_Z19conv3D_constant_memPfS_iii)
        /*002c*/ 	.word	0x00000000


	//----- nvinfo : EIATTR_REGCOUNT
	.align		4
.L_8:
        /*0030*/ 	.byte	0x04, 0x2f
        /*0032*/ 	.short	(.L_10 - .L_9)
	.align		4
.L_9:
        /*0034*/ 	.word	index@(_Z25conv3D_constant_mem_tiledPKfPfiii)
        /*0038*/ 	.word	0x0000001c


	//----- nvinfo : EIATTR_FRAME_SIZE
	.align		4
.L_10:
        /*003c*/ 	.byte	0x04, 0x11
        /*003e*/ 	.short	(.L_12 - .L_11)
	.align		4
.L_11:
        /*0040*/ 	.word	index@(_Z25conv3D_constant_mem_tiledPKfPfiii)
        /*0044*/ 	.word	0x00000000


	//----- nvinfo : EIATTR_MIN_STACK_SIZE
	.align		4
.L_12:
        /*0048*/ 	.byte	0x04, 0x12
        /*004a*/ 	.short	(.L_14 - .L_13)
	.align		4
.L_13:
        /*004c*/ 	.word	index@(_Z25conv3D_constant_mem_tiledPKfPfiii)
        /*0050*/ 	.word	0x00000000


	//----- nvinfo : EIATTR_MIN_STACK_SIZE
	.align		4
.L_14:
        /*0054*/ 	.byte	0x04, 0x12
        /*0056*/ 	.short	(.L_16 - .L_15)
	.align		4
.L_15:
        /*0058*/ 	.word	index@(_Z19conv3D_constant_memPfS_iii)
        /*005c*/ 	.word	0x00000000


	//----- nvinfo : EIATTR_MIN_STACK_SIZE
	.align		4
.L_16:
        /*0060*/ 	.byte	0x04, 0x12
        /*0062*/ 	.short	(.L_18 - .L_17)
	.align		4
.L_17:
        /*0064*/ 	.word	index@(_Z27conv3D_basic_boundary_checkPKfS0_Pfiiii)
        /*0068*/ 	.word	0x00000000
.L_18:


//--------------------- .nv.compat                --------------------------
	.section	.nv.compat,"",@"SHT_CUDA_COMPAT_INFO"
	.align	4
        /*0000*/ 	.byte	0x02, 0x09, 0x00, 0x00, 0x02, 0x02, 0x01, 0x00, 0x02, 0x05, 0x05, 0x00, 0x03, 0x07, 0x01, 0x01
        /*0010*/ 	.byte	0x02, 0x03, 0x00, 0x00, 0x02, 0x06, 0x01, 0x00, 0x04, 0x0b, 0x08, 0x00, 0x09, 0x00, 0x00, 0x00
        /*0020*/ 	.byte	0x00, 0x00, 0x00, 0x00


//--------------------- .nv.info._Z25conv3D_constant_mem_tiledPKfPfiii --------------------------
	.section	.nv.info._Z25conv3D_constant_mem_tiledPKfPfiii,"",@"SHT_CUDA_INFO"
	.sectionflags	@""
	.align	4


	//----- nvinfo : EIATTR_CUDA_API_VERSION
	.align		4
        /*0000*/ 	.byte	0x04, 0x37
        /*0002*/ 	.short	(.L_20 - .L_19)
.L_19:
        /*0004*/ 	.word	0x00000082


	//----- nvinfo : EIATTR_KPARAM_INFO
	.align		4
.L_20:
        /*0008*/ 	.byte	0x04, 0x17
        /*000a*/ 	.short	(.L_22 - .L_21)
.L_21:
        /*000c*/ 	.word	0x00000000
        /*0010*/ 	.short	0x0004
        /*0012*/ 	.short	0x0018
        /*0014*/ 	.byte	0x00, 0xf0, 0x11, 0x00


	//----- nvinfo : EIATTR_KPARAM_INFO
	.align		4
.L_22:
        /*0018*/ 	.byte	0x04, 0x17
        /*001a*/ 	.short	(.L_24 - .L_23)
.L_23:
        /*001c*/ 	.word	0x00000000
        /*0020*/ 	.short	0x0003
        /*0022*/ 	.short	0x0014
        /*0024*/ 	.byte	0x00, 0xf0, 0x11, 0x00


	//----- nvinfo : EIATTR_KPARAM_INFO
	.align		4
.L_24:
        /*0028*/ 	.byte	0x04, 0x17
        /*002a*/ 	.short	(.L_26 - .L_25)
.L_25:
        /*002c*/ 	.word	0x00000000
        /*0030*/ 	.short	0x0002
        /*0032*/ 	.short	0x0010
        /*0034*/ 	.byte	0x00, 0xf0, 0x11, 0x00


	//----- nvinfo : EIATTR_KPARAM_INFO
	.align		4
.L_26:
        /*0038*/ 	.byte	0x04, 0x17
        /*003a*/ 	.short	(.L_28 - .L_27)
.L_27:
        /*003c*/ 	.word	0x00000000
        /*0040*/ 	.short	0x0001
        /*0042*/ 	.short	0x0008
        /*0044*/ 	.byte	0x00, 0xf5, 0x21, 0x00


	//----- nvinfo : EIATTR_KPARAM_INFO
	.align		4
.L_28:
        /*0048*/ 	.byte	0x04, 0x17
        /*004a*/ 	.short	(.L_30 - .L_29)
.L_29:
        /*004c*/ 	.word	0x00000000
        /*0050*/ 	.short	0x0000
        /*0052*/ 	.short	0x0000
        /*0054*/ 	.byte	0x00, 0xf5, 0x21, 0x00


	//----- nvinfo : EIATTR_SPARSE_MMA_MASK
	.align		4
.L_30:
        /*0058*/ 	.byte	0x03, 0x50
        /*005a*/ 	.short	0x0000


	//----- nvinfo : EIATTR_MAXREG_COUNT
	.align		4
        /*005c*/ 	.byte	0x03, 0x1b
        /*005e*/ 	.short	0x00ff


	//----- nvinfo : EIATTR_NUM_BARRIERS
	.align		4
        /*0060*/ 	.byte	0x02, 0x4c
        /*0062*/ 	.byte	0x01
	.zero		1


	//----- nvinfo : EIATTR_MERCURY_ISA_VERSION
	.align		4
        /*0064*/ 	.byte	0x03, 0x5f
        /*0066*/ 	.short	0x0101


	//----- nvinfo : EIATTR_VRC_CTA_INIT_COUNT
	.align		4
        /*0068*/ 	.byte	0x02, 0x4a
	.zero		1
	.zero		1


	//----- nvinfo : EIATTR_EXIT_INSTR_OFFSETS
	.align		4
        /*006c*/ 	.byte	0x04, 0x1c
        /*006e*/ 	.short	(.L_32 - .L_31)


	//   ....[0]....
.L_31:
        /*0070*/ 	.word	0x00000520


	//   ....[1]....
        /*0074*/ 	.word	0x000009c0


	//----- nvinfo : EIATTR_CRS_STACK_SIZE
	.align		4
.L_32:
        /*0078*/ 	.byte	0x04, 0x1e
        /*007a*/ 	.short	(.L_34 - .L_33)
.L_33:
        /*007c*/ 	.word	0x00000000


	//----- nvinfo : EIATTR_CBANK_PARAM_SIZE
	.align		4
.L_34:
        /*0080*/ 	.byte	0x03, 0x19
        /*0082*/ 	.short	0x001c


	//----- nvinfo : EIATTR_PARAM_CBANK
	.align		4
        /*0084*/ 	.byte	0x04, 0x0a
        /*0086*/ 	.short	(.L_36 - .L_35)
	.align		4
.L_35:
        /*0088*/ 	.word	index@(.nv.constant0._Z25conv3D_constant_mem_tiledPKfPfiii)
        /*008c*/ 	.short	0x0380
        /*008e*/ 	.short	0x001c


	//----- nvinfo : EIATTR_SW_WAR
	.align		4
.L_36:
        /*0090*/ 	.byte	0x04, 0x36
        /*0092*/ 	.short	(.L_38 - .L_37)
.L_37:
        /*0094*/ 	.word	0x00000008
.L_38:


//--------------------- .nv.info._Z19conv3D_constant_memPfS_iii --------------------------
	.section	.nv.info._Z19conv3D_constant_memPfS_iii,"",@"SHT_CUDA_INFO"
	.sectionflags	@""
	.align	4


	//----- nvinfo : EIATTR_CUDA_API_VERSION
	.align		4
        /*0000*/ 	.byte	0x04, 0x37
        /*0002*/ 	.short	(.L_40 - .L_39)
.L_39:
        /*0004*/ 	.word	0x00000082


	//----- nvinfo : EIATTR_KPARAM_INFO
	.align		4
.L_40:
        /*0008*/ 	.byte	0x04, 0x17
        /*000a*/ 	.short	(.L_42 - .L_41)
.L_41:
        /*000c*/ 	.word	0x00000000
        /*0010*/ 	.short	0x0004
        /*0012*/ 	.short	0x0018
        /*0014*/ 	.byte	0x00, 0xf0, 0x11, 0x00


	//----- nvinfo : EIATTR_KPARAM_INFO
	.align		4
.L_42:
        /*0018*/ 	.byte	0x04, 0x17
        /*001a*/ 	.short	(.L_44 - .L_43)
.L_43:
        /*001c*/ 	.word	0x00000000
        /*0020*/ 	.short	0x0003
        /*0022*/ 	.short	0x0014
        /*0024*/ 	.byte	0x00, 0xf0, 0x11, 0x00


	//----- nvinfo : EIATTR_KPARAM_INFO
	.align		4
.L_44:
        /*0028*/ 	.byte	0x04, 0x17
        /*002a*/ 	.short	(.L_46 - .L_45)
.L_45:
        /*002c*/ 	.word	0x00000000
        /*0030*/ 	.short	0x0002
        /*0032*/ 	.short	0x0010
        /*0034*/ 	.byte	0x00, 0xf0, 0x11, 0x00


	//----- nvinfo : EIATTR_KPARAM_INFO
	.align		4
.L_46:
        /*0038*/ 	.byte	0x04, 0x17
        /*003a*/ 	.short	(.L_48 - .L_47)
.L_47:
        /*003c*/ 	.word	0x00000000
        /*0040*/ 	.short	0x0001
        /*0042*/ 	.short	0x0008
        /*0044*/ 	.byte	0x00, 0xf5, 0x21, 0x00


	//----- nvinfo : EIATTR_KPARAM_INFO
	.align		4
.L_48:
        /*0048*/ 	.byte	0x04, 0x17
        /*004a*/ 	.short	(.L_50 - .L_49)
.L_49:
        /*004c*/ 	.word	0x00000000
        /*0050*/ 	.short	0x0000
        /*0052*/ 	.short	0x0000
        /*0054*/ 	.byte	0x00, 0xf5, 0x21, 0x00


	//----- nvinfo : EIATTR_SPARSE_MMA_MASK
	.align		4
.L_50:
        /*0058*/ 	.byte	0x03, 0x50
        /*005a*/ 	.short	0x0000


	//----- nvinfo : EIATTR_MAXREG_COUNT
	.align		4
        /*005c*/ 	.byte	0x03, 0x1b
        /*005e*/ 	.short	0x00ff


	//----- nvinfo : EIATTR_MERCURY_ISA_VERSION
	.align		4
        /*0060*/ 	.byte	0x03, 0x5f
        /*0062*/ 	.short	0x0101


	//----- nvinfo : EIATTR_VRC_CTA_INIT_COUNT
	.align		4
        /*0064*/ 	.byte	0x02, 0x4a
	.zero		1
	.zero		1


	//----- nvinfo : EIATTR_EXIT_INSTR_OFFSETS
	.align		4
        /*0068*/ 	.byte	0x04, 0x1c
        /*006a*/ 	.short	(.L_52 - .L_51)


	//   ....[0]....
.L_51:
        /*006c*/ 	.word	0x00000120


	//   ....[1]....
        /*0070*/ 	.word	0x000006b0


	//----- nvinfo : EIATTR_CBANK_PARAM_SIZE
	.align		4
.L_52:
        /*0074*/ 	.byte	0x03, 0x19
        /*0076*/ 	.short	0x001c


	//----- nvinfo : EIATTR_PARAM_CBANK
	.align		4
        /*0078*/ 	.byte	0x04, 0x0a
        /*007a*/ 	.short	(.L_54 - .L_53)
	.align		4
.L_53:
        /*007c*/ 	.word	index@(.nv.constant0._Z19conv3D_constant_memPfS_iii)
        /*0080*/ 	.short	0x0380
        /*0082*/ 	.short	0x001c


	//----- nvinfo : EIATTR_SW_WAR
	.align		4
.L_54:
        /*0084*/ 	.byte	0x04, 0x36
        /*0086*/ 	.short	(.L_56 - .L_55)
.L_55:
        /*0088*/ 	.word	0x00000008
.L_56:


//--------------------- .nv.info._Z27conv3D_basic_boundary_checkPKfS0_Pfiiii --------------------------
	.section	.nv.info._Z27conv3D_basic_boundary_checkPKfS0_Pfiiii,"",@"SHT_CUDA_INFO"
	.sectionflags	@""
	.align	4


	//----- nvinfo : EIATTR_CUDA_API_VERSION
	.align		4
        /*0000*/ 	.byte	0x04, 0x37
        /*0002*/ 	.short	(.L_58 - .L_57)
.L_57:
        /*0004*/ 	.word	0x00000082


	//----- nvinfo : EIATTR_KPARAM_INFO
	.align		4
.L_58:
        /*0008*/ 	.byte	0x04, 0x17
        /*000a*/ 	.short	(.L_60 - .L_59)
.L_59:
        /*000c*/ 	.word	0x00000000
        /*0010*/ 	.short	0x0006
        /*0012*/ 	.short	0x0024
        /*0014*/ 	.byte	0x00, 0xf0, 0x11, 0x00


	//----- nvinfo : EIATTR_KPARAM_INFO
	.align		4
.L_60:
        /*0018*/ 	.byte	0x04, 0x17
        /*001a*/ 	.short	(.L_62 - .L_61)
.L_61:
        /*001c*/ 	.word	0x00000000
        /*0020*/ 	.short	0x0005
        /*0022*/ 	.short	0x0020
        /*0024*/ 	.byte	0x00, 0xf0, 0x11, 0x00


	//----- nvinfo : EIATTR_KPARAM_INFO
	.align		4
.L_62:
        /*0028*/ 	.byte	0x04, 0x17
        /*002a*/ 	.short	(.L_64 - .L_63)
.L_63:
        /*002c*/ 	.word	0x00000000
        /*0030*/ 	.short	0x0004
        /*0032*/ 	.short	0x001c
        /*0034*/ 	.byte	0x00, 0xf0, 0x11, 0x00


	//----- nvinfo : EIATTR_KPARAM_INFO
	.align		4
.L_64:
        /*0038*/ 	.byte	0x04, 0x17
        /*003a*/ 	.short	(.L_66 - .L_65)
.L_65:
        /*003c*/ 	.word	0x00000000
        /*0040*/ 	.short	0x0003
        /*0042*/ 	.short	0x0018
        /*0044*/ 	.byte	0x00, 0xf0, 0x11, 0x00


	//----- nvinfo : EIATTR_KPARAM_INFO
	.align		4
.L_66:
        /*0048*/ 	.byte	0x04, 0x17
        /*004a*/ 	.short	(.L_68 - .L_67)
.L_67:
        /*004c*/ 	.word	0x00000000
        /*0050*/ 	.short	0x0002
        /*0052*/ 	.short	0x0010
        /*0054*/ 	.byte	0x00, 0xf5, 0x21, 0x00


	//----- nvinfo : EIATTR_KPARAM_INFO
	.align		4
.L_68:
        /*0058*/ 	.byte	0x04, 0x17
        /*005a*/ 	.short	(.L_70 - .L_69)
.L_69:
        /*005c*/ 	.word	0x00000000
        /*0060*/ 	.short	0x0001
        /*0062*/ 	.short	0x0008
        /*0064*/ 	.byte	0x00, 0xf5, 0x21, 0x00


	//----- nvinfo : EIATTR_KPARAM_INFO
	.align		4
.L_70:
        /*0068*/ 	.byte	0x04, 0x17
        /*006a*/ 	.short	(.L_72 - .L_71)
.L_71:
        /*006c*/ 	.word	0x00000000
        /*0070*/ 	.short	0x0000
        /*0072*/ 	.short	0x0000
        /*0074*/ 	.byte	0x00, 0xf5, 0x21, 0x00


	//----- nvinfo : EIATTR_SPARSE_MMA_MASK
	.align		4
.L_72:
        /*0078*/ 	.byte	0x03, 0x50
        /*007a*/ 	.short	0x0000


	//----- nvinfo : EIATTR_MAXREG_COUNT
	.align		4
        /*007c*/ 	.byte	0x03, 0x1b
        /*007e*/ 	.short	0x00ff


	//----- nvinfo : EIATTR_MERCURY_ISA_VERSION
	.align		4
        /*0080*/ 	.byte	0x03, 0x5f
        /*0082*/ 	.short	0x0101


	//----- nvinfo : EIATTR_VRC_CTA_INIT_COUNT
	.align		4
        /*0084*/ 	.byte	0x02, 0x4a
	.zero		1
	.zero		1


	//----- nvinfo : EIATTR_EXIT_INSTR_OFFSETS
	.align		4
        /*0088*/ 	.byte	0x04, 0x1c
        /*008a*/ 	.short	(.L_74 - .L_73)


	//   ....[0]....
.L_73:
        /*008c*/ 	.word	0x00000120


	//   ....[1]....
        /*0090*/ 	.word	0x00000ea0


	//----- nvinfo : EIATTR_CRS_STACK_SIZE
	.align		4
.L_74:
        /*0094*/ 	.byte	0x04, 0x1e
        /*0096*/ 	.short	(.L_76 - .L_75)
.L_75:
        /*0098*/ 	.word	0x00000000


	//----- nvinfo : EIATTR_CBANK_PARAM_SIZE
	.align		4
.L_76:
        /*009c*/ 	.byte	0x03, 0x19
        /*009e*/ 	.short	0x0028


	//----- nvinfo : EIATTR_PARAM_CBANK
	.align		4
        /*00a0*/ 	.byte	0x04, 0x0a
        /*00a2*/ 	.short	(.L_78 - .L_77)
	.align		4
.L_77:
        /*00a4*/ 	.word	index@(.nv.constant0._Z27conv3D_basic_boundary_checkPKfS0_Pfiiii)
        /*00a8*/ 	.short	0x0380
        /*00aa*/ 	.short	0x0028


	//----- nvinfo : EIATTR_SW_WAR
	.align		4
.L_78:
        /*00ac*/ 	.byte	0x04, 0x36
        /*00ae*/ 	.short	(.L_80 - .L_79)
.L_79:
        /*00b0*/ 	.word	0x00000008
.L_80:


//--------------------- .nv.callgraph             --------------------------
	.section	.nv.callgraph,"",@"SHT_CUDA_CALLGRAPH"
	.align	4
	.sectionentsize	8
	.align		4
        /*0000*/ 	.word	0x00000000
	.align		4
        /*0004*/ 	.word	0xffffffff
	.align		4
        /*0008*/ 	.word	0x00000000
	.align		4
        /*000c*/ 	.word	0xfffffffe
	.align		4
        /*0010*/ 	.word	0x00000000
	.align		4
        /*0014*/ 	.word	0xfffffffd
	.align		4
        /*0018*/ 	.word	0x00000000
	.align		4
        /*001c*/ 	.word	0xfffffffc


//--------------------- .nv.constant3             --------------------------
	.section	.nv.constant3,"a",@progbits
	.align	4
.nv.constant3:
	.type		const_conv_kernel_3D,@object
	.size		const_conv_kernel_3D,(.L_0 - const_conv_kernel_3D)
const_conv_kernel_3D:
	.zero		108
.L_0:


//--------------------- .text._Z25conv3D_constant_mem_tiledPKfPfiii --------------------------
	.section	.text._Z25conv3D_constant_mem_tiledPKfPfiii,"ax",@progbits
	.align	128
        .global         _Z25conv3D_constant_mem_tiledPKfPfiii
        .type           _Z25conv3D_constant_mem_tiledPKfPfiii,@function
        .size           _Z25conv3D_constant_mem_tiledPKfPfiii,(.L_x_22 - _Z25conv3D_constant_mem_tiledPKfPfiii)
        .other          _Z25conv3D_constant_mem_tiledPKfPfiii,@"STO_CUDA_ENTRY STV_DEFAULT"
_Z25conv3D_constant_mem_tiledPKfPfiii:
.text._Z25conv3D_constant_mem_tiledPKfPfiii:
[----:B------:R-:W-:Y:S01]  /*0000*/  LDC R1, c[0x0][0x37c] ;  /* 0x0000df00ff017b82 */ /* 0x000fe20000000800 */
[----:B------:R-:W0:Y:S07]  /*0010*/  S2R R10, SR_TID.Z ;  /* 0x00000000000a7919 */ /* 0x000e2e0000002300 */
[----:B------:R-:W1:Y:S01]  /*0020*/  S2UR UR5, SR_CTAID.Z ;  /* 0x00000000000579c3 */ /* 0x000e620000002700 */
[----:B------:R-:W1:Y:S01]  /*0030*/  LDCU UR4, c[0x0][0x368] ;  /* 0x00006d00ff0477ac */ /* 0x000e620008000800 */
[----:B------:R-:W-:Y:S01]  /*0040*/  BSSY.RECONVERGENT B0, `(.L_x_0) ;  /* 0x0000047000007945 */ /* 0x000fe20003800200 */
[----:B------:R-:W2:Y:S01]  /*0050*/  S2R R3, SR_CTAID.X ;  /* 0x0000000000037919 */ /* 0x000ea20000002500 */
[----:B------:R-:W3:Y:S01]  /*0060*/  LDCU UR6, c[0x0][0x364] ;  /* 0x00006c80ff0677ac */ /* 0x000ee20008000800 */
[----:B------:R-:W2:Y:S03]  /*0070*/  S2R R4, SR_TID.X ;  /* 0x0000000000047919 */ /* 0x000ea60000002100 */
[----:B------:R-:W3:Y:S01]  /*0080*/  S2UR UR7, SR_CTAID.Y ;  /* 0x00000000000779c3 */ /* 0x000ee20000002600 */
[----:B------:R-:W2:Y:S01]  /*0090*/  LDCU UR10, c[0x0][0x360] ;  /* 0x00006c00ff0a77ac */ /* 0x000ea20008000800 */
[----:B------:R-:W4:Y:S01]  /*00a0*/  S2R R0, SR_TID.Y ;  /* 0x0000000000007919 */ /* 0x000f220000002200 */
[----:B------:R-:W2:Y:S01]  /*00b0*/  LDCU.64 UR8, c[0x0][0x358] ;  /* 0x00006b00ff0877ac */ /* 0x000ea20008000a00 */
[----:B-1----:R-:W-:Y:S01]  /*00c0*/  UIMAD UR4, UR4, UR5, URZ ;  /* 0x00000005040472a4 */ /* 0x002fe2000f8e02ff */
[----:B0-----:R-:W-:Y:S01]  /*00d0*/  ISETP.GT.U32.AND P0, PT, R10, 0x11, PT ;  /* 0x000000110a00780c */ /* 0x001fe20003f04070 */
[----:B---3--:R-:W-:-:S04]  /*00e0*/  UIMAD UR5, UR6, UR7, URZ ;  /* 0x00000007060572a4 */ /* 0x008fc8000f8e02ff */
[----:B------:R-:W-:Y:S01]  /*00f0*/  IADD3 R5, PT, PT, R10, UR4, RZ ;  /* 0x000000040a057c10 */ /* 0x000fe2000fffe0ff */
[----:B--2---:R-:W-:Y:S01]  /*0100*/  IMAD R3, R3, UR10, R4 ;  /* 0x0000000a03037c24 */ /* 0x004fe2000f8e0204 */
[----:B----4-:R-:W-:-:S06]  /*0110*/  IADD3 R2, PT, PT, R0, UR5, RZ ;  /* 0x0000000500027c10 */ /* 0x010fcc000fffe0ff */
[----:B------:R-:W-:Y:S05]  /*0120*/  @P0 BRA `(.L_x_1) ;  /* 0x0000000000e00947 */ /* 0x000fea0003800000 */
[----:B------:R-:W0:Y:S01]  /*0130*/  S2UR UR7, SR_CgaCtaId ;  /* 0x00000000000779c3 */ /* 0x000e220000008800 */
[----:B------:R-:W-:Y:S01]  /*0140*/  UMOV UR6, 0x400 ;  /* 0x0000040000067882 */ /* 0x000fe20000000000 */
[----:B------:R-:W-:Y:S02]  /*0150*/  IADD3 R13, PT, PT, R4, -0x1, RZ ;  /* 0xffffffff040d7810 */ /* 0x000fe40007ffe0ff */
[----:B------:R-:W-:Y:S02]  /*0160*/  IADD3 R12, PT, PT, R3, -0x1, RZ ;  /* 0xffffffff030c7810 */ /* 0x000fe40007ffe0ff */
[----:B------:R-:W-:Y:S01]  /*0170*/  MOV R16, R10 ;  /* 0x0000000a00107202 */ /* 0x000fe20000000f00 */
[----:B0-----:R-:W-:-:S06]  /*0180*/  ULEA UR6, UR7, UR6, 0x18 ;  /* 0x0000000607067291 */ /* 0x001fcc000f8ec0ff */
[----:B------:R-:W-:-:S07]  /*0190*/  LEA R11, R4, UR6, 0x2 ;  /* 0x00000006040b7c11 */ /* 0x000fce000f8e10ff */
.L_x_8:
[----:B------:R-:W-:Y:S01]  /*01a0*/  ISETP.GT.U32.AND P0, PT, R0, 0x11, PT ;  /* 0x000000110000780c */ /* 0x000fe20003f04070 */
[----:B------:R-:W-:-:S12]  /*01b0*/  BSSY.RECONVERGENT B1, `(.L_x_2) ;  /* 0x000002c000017945 */ /* 0x000fd80003800200 */
[----:B------:R-:W-:Y:S05]  /*01c0*/  @P0 BRA `(.L_x_3) ;  /* 0x0000000000a80947 */ /* 0x000fea0003800000 */
[----:B------:R-:W0:Y:S01]  /*01d0*/  LDC R7, c[0x0][0x394] ;  /* 0x0000e500ff077b82 */ /* 0x000e220000000800 */
[C---:B------:R-:W-:Y:S01]  /*01e0*/  IADD3 R23, PT, PT, R16.reuse, UR4, RZ ;  /* 0x0000000410177c10 */ /* 0x040fe2000fffe0ff */
[----:B------:R-:W-:Y:S01]  /*01f0*/  IMAD R14, R16, 0x510, R11 ;  /* 0x00000510100e7824 */ /* 0x000fe200078e020b */
[----:B------:R-:W-:Y:S02]  /*0200*/  MOV R9, R0 ;  /* 0x0000000000097202 */ /* 0x000fe40000000f00 */
[----:B------:R-:W-:-:S05]  /*0210*/  IADD3 R6, PT, PT, R23, -0x1, RZ ;  /* 0xffffffff17067810 */ /* 0x000fca0007ffe0ff */
[----:B0-----:R-:W-:-:S07]  /*0220*/  IMAD R22, R6, R7, -0x1 ;  /* 0xffffffff06167424 */ /* 0x001fce00078e0207 */
.L_x_7:
[----:B------:R-:W-:Y:S01]  /*0230*/  ISETP.GT.U32.AND P0, PT, R4, 0x11, PT ;  /* 0x000000110400780c */ /* 0x000fe20003f04070 */
[----:B------:R-:W-:Y:S01]  /*0240*/  BSSY.RECONVERGENT B2, `(.L_x_4) ;  /* 0x0000020000027945 */ /* 0x000fe20003800200 */
[C---:B------:R-:W-:Y:S02]  /*0250*/  ISETP.GE.U32.AND P1, PT, R9.reuse, 0x2, PT ;  /* 0x000000020900780c */ /* 0x040fe40003f26070 */
[----:B------:R-:W-:-:S09]  /*0260*/  IADD3 R21, PT, PT, R9, 0x10, RZ ;  /* 0x0000001009157810 */ /* 0x000fd20007ffe0ff */
[----:B------:R-:W-:Y:S05]  /*0270*/  @P0 BRA `(.L_x_5) ;  /* 0x0000000000700947 */ /* 0x000fea0003800000 */
[----:B------:R-:W0:Y:S01]  /*0280*/  LDC.64 R6, c[0x0][0x380] ;  /* 0x0000e000ff067b82 */ /* 0x000e220000000a00 */
[----:B------:R-:W1:Y:S01]  /*0290*/  LDCU UR6, c[0x0][0x390] ;  /* 0x00007200ff0677ac */ /* 0x000e620008000800 */
[C---:B------:R-:W-:Y:S01]  /*02a0*/  IADD3 R25, PT, PT, R9.reuse, UR5, RZ ;  /* 0x0000000509197c10 */ /* 0x040fe2000fffe0ff */
[----:B------:R-:W-:Y:S01]  /*02b0*/  IMAD R17, R9, 0x48, R14 ;  /* 0x0000004809117824 */ /* 0x000fe200078e020e */
[----:B------:R-:W-:Y:S02]  /*02c0*/  MOV R18, R3 ;  /* 0x0000000300127202 */ /* 0x000fe40000000f00 */
[----:B------:R-:W-:Y:S02]  /*02d0*/  IADD3 R15, PT, PT, R22, R25, RZ ;  /* 0x00000019160f7210 */ /* 0x000fe40007ffe0ff */
[----:B------:R-:W-:Y:S02]  /*02e0*/  ISETP.NE.AND P0, PT, R25, RZ, PT ;  /* 0x000000ff1900720c */ /* 0x000fe40003f05270 */
[----:B------:R-:W-:-:S02]  /*02f0*/  MOV R19, R13 ;  /* 0x0000000d00137202 */ /* 0x000fc40000000f00 */
[----:B------:R-:W-:Y:S01]  /*0300*/  ISETP.NE.AND P0, PT, R23, RZ, P0 ;  /* 0x000000ff1700720c */ /* 0x000fe20000705270 */
[----:B-1----:R-:W-:-:S12]  /*0310*/  IMAD R15, R15, UR6, R12 ;  /* 0x000000060f0f7c24 */ /* 0x002fd8000f8e020c */
.L_x_6:
[----:B------:R-:W1:Y:S01]  /*0320*/  LDCU UR6, c[0x0][0x398] ;  /* 0x00007300ff0677ac */ /* 0x000e620008000800 */
[----:B------:R-:W-:Y:S01]  /*0330*/  IADD3 R8, PT, PT, R18, -0x1, RZ ;  /* 0xffffffff12087810 */ /* 0x000fe20007ffe0ff */
[----:B------:R-:W2:Y:S03]  /*0340*/  LDCU.64 UR10, c[0x0][0x390] ;  /* 0x00007200ff0a77ac */ /* 0x000ea60008000a00 */
[----:B------:R-:W-:-:S04]  /*0350*/  ISETP.LT.OR P2, PT, R8, RZ, !P0 ;  /* 0x000000ff0800720c */ /* 0x000fc80004741670 */
[----:B-1----:R-:W-:-:S04]  /*0360*/  ISETP.GT.OR P2, PT, R23, UR6, P2 ;  /* 0x0000000617007c0c */ /* 0x002fc80009744670 */
[----:B--2---:R-:W-:-:S04]  /*0370*/  ISETP.GT.OR P2, PT, R25, UR11, P2 ;  /* 0x0000000b19007c0c */ /* 0x004fc80009744670 */
[----:B------:R-:W-:Y:S01]  /*0380*/  ISETP.GE.OR P2, PT, R8, UR10, P2 ;  /* 0x0000000a08007c0c */ /* 0x000fe20009746670 */
[----:B0-----:R-:W-:-:S12]  /*0390*/  IMAD.WIDE R8, R15, 0x4, R6 ;  /* 0x000000040f087825 */ /* 0x001fd800078e0206 */
[----:B------:R-:W2:Y:S01]  /*03a0*/  @!P2 LDG.E R8, desc[UR8][R8.64] ;  /* 0x000000080808a981 */ /* 0x000ea2000c1e1900 */
[C---:B------:R-:W-:Y:S02]  /*03b0*/  IADD3 R20, PT, PT, R19.reuse, 0x1, RZ ;  /* 0x0000000113147810 */ /* 0x040fe40007ffe0ff */
[----:B------:R-:W-:Y:S02]  /*03c0*/  IADD3 R19, PT, PT, R19, 0x10, RZ ;  /* 0x0000001013137810 */ /* 0x000fe40007ffe0ff */
[----:B------:R-:W-:Y:S02]  /*03d0*/  IADD3 R18, PT, PT, R18, 0x10, RZ ;  /* 0x0000001012127810 */ /* 0x000fe40007ffe0ff */
[----:B------:R-:W-:Y:S01]  /*03e0*/  IADD3 R15, PT, PT, R15, 0x10, RZ ;  /* 0x000000100f0f7810 */ /* 0x000fe20007ffe0ff */
[----:B--2---:R-:W-:Y:S04]  /*03f0*/  @!P2 STS [R17], R8 ;  /* 0x000000081100a388 */ /* 0x004fe80000000800 */
[----:B------:R0:W-:Y:S01]  /*0400*/  @P2 STS [R17], RZ ;  /* 0x000000ff11002388 */ /* 0x0001e20000000800 */
[----:B------:R-:W-:-:S02]  /*0410*/  ISETP.GE.U32.AND P2, PT, R20, 0x2, PT ;  /* 0x000000021400780c */ /* 0x000fc40003f46070 */
[----:B0-----:R-:W-:-:S11]  /*0420*/  IADD3 R17, PT, PT, R17, 0x40, RZ ;  /* 0x0000004011117810 */ /* 0x001fd60007ffe0ff */
[----:B------:R-:W-:Y:S05]  /*0430*/  @!P2 BRA `(.L_x_6) ;  /* 0xfffffffc00b8a947 */ /* 0x000fea000383ffff */
.L_x_5:
[----:B------:R-:W-:Y:S05]  /*0440*/  BSYNC.RECONVERGENT B2 ;  /* 0x0000000000027941 */ /* 0x000fea0003800200 */
.L_x_4:
[----:B------:R-:W-:Y:S01]  /*0450*/  MOV R9, R21 ;  /* 0x0000001500097202 */ /* 0x000fe20000000f00 */
[----:B------:R-:W-:Y:S06]  /*0460*/  @!P1 BRA `(.L_x_7) ;  /* 0xfffffffc00709947 */ /* 0x000fec000383ffff */
.L_x_3:
[----:B------:R-:W-:Y:S05]  /*0470*/  BSYNC.RECONVERGENT B1 ;  /* 0x0000000000017941 */ /* 0x000fea0003800200 */
.L_x_2:
[C---:B------:R-:W-:Y:S02]  /*0480*/  ISETP.GE.U32.AND P0, PT, R16.reuse, 0x2, PT ;  /* 0x000000021000780c */ /* 0x040fe40003f06070 */
[----:B------:R-:W-:-:S11]  /*0490*/  IADD3 R16, PT, PT, R16, 0x10, RZ ;  /* 0x0000001010107810 */ /* 0x000fd60007ffe0ff */
[----:B------:R-:W-:Y:S05]  /*04a0*/  @!P0 BRA `(.L_x_8) ;  /* 0xfffffffc003c8947 */ /* 0x000fea000383ffff */
.L_x_1:
[----:B------:R-:W-:Y:S05]  /*04b0*/  BSYNC.RECONVERGENT B0 ;  /* 0x0000000000007941 */ /* 0x000fea0003800200 */
.L_x_0:
[----:B------:R-:W0:Y:S01]  /*04c0*/  LDCU.64 UR10, c[0x0][0x390] ;  /* 0x00007200ff0a77ac */ /* 0x000e220008000a00 */
[----:B------:R-:W1:Y:S01]  /*04d0*/  LDCU UR6, c[0x0][0x398] ;  /* 0x00007300ff0677ac */ /* 0x000e620008000800 */
[----:B------:R-:W-:Y:S01]  /*04e0*/  BAR.SYNC.DEFER_BLOCKING 0x0 ;  /* 0x0000000000007b1d */ /* 0x000fe20000010000 */
[----:B0-----:R-:W-:-:S04]  /*04f0*/  ISETP.GE.AND P0, PT, R2, UR11, PT ;  /* 0x0000000b02007c0c */ /* 0x001fc8000bf06270 */
[----:B-1----:R-:W-:-:S04]  /*0500*/  ISETP.GE.OR P0, PT, R5, UR6, P0 ;  /* 0x0000000605007c0c */ /* 0x002fc80008706670 */
[----:B------:R-:W-:-:S13]  /*0510*/  ISETP.GE.OR P0, PT, R3, UR10, P0 ;  /* 0x0000000a03007c0c */ /* 0x000fda0008706670 */
[----:B------:R-:W-:Y:S05]  /*0520*/  @P0 EXIT ;  /* 0x000000000000094d */ /* 0x000fea0003800000 */
[----:B------:R-:W0:Y:S01]  /*0530*/  S2R R7, SR_CgaCtaId ;  /* 0x0000000000077919 */ /* 0x000e220000008800 */
[----:B------:R-:W-:Y:S01]  /*0540*/  MOV R6, 0x400 ;  /* 0x0000040000067802 */ /* 0x000fe20000000f00 */
[----:B------:R-:W1:Y:S01]  /*0550*/  LDCU.128 UR4, c[0x3][URZ] ;  /* 0x00c00000ff0477ac */ /* 0x000e620008000c00 */
[----:B------:R-:W-:Y:S01]  /*0560*/  IMAD R2, R5, UR11, R2 ;  /* 0x0000000b05027c24 */ /* 0x000fe2000f8e0202 */
[----:B------:R-:W2:Y:S03]  /*0570*/  LDCU.128 UR12, c[0x3][0x10] ;  /* 0x00c00200ff0c77ac */ /* 0x000ea60008000c00 */
[----:B------:R-:W-:Y:S01]  /*0580*/  IMAD R3, R2, UR10, R3 ;  /* 0x0000000a02037c24 */ /* 0x000fe2000f8e0203 */
[----:B0-----:R-:W-:-:S05]  /*0590*/  LEA R7, R7, R6, 0x18 ;  /* 0x0000000607077211 */ /* 0x001fca00078ec0ff */
[----:B------:R-:W-:-:S04]  /*05a0*/  IMAD R7, R10, 0x510, R7 ;  /* 0x000005100a077824 */ /* 0x000fc800078e0207 */
[----:B------:R-:W-:-:S05]  /*05b0*/  IMAD R7, R0, 0x48, R7 ;  /* 0x0000004800077824 */ /* 0x000fca00078e0207 */
[----:B------:R-:W-:-:S05]  /*05c0*/  LEA R4, R4, R7, 0x2 ;  /* 0x0000000704047211 */ /* 0x000fca00078e10ff */
[----:B------:R-:W1:Y:S04]  /*05d0*/  LDS R0, [R4] ;  /* 0x0000000004007984 */ /* 0x000e680000000800 */
[----:B------:R-:W0:Y:S04]  /*05e0*/  LDS R10, [R4+0x4] ;  /* 0x00000400040a7984 */ /* 0x000e280000000800 */
[----:B------:R-:W3:Y:S04]  /*05f0*/  LDS R9, [R4+0x8] ;  /* 0x0000080004097984 */ /* 0x000ee80000000800 */
[----:B------:R-:W4:Y:S04]  /*0600*/  LDS R11, [R4+0x48] ;  /* 0x00004800040b7984 */ /* 0x000f280000000800 */
[----:B------:R-:W2:Y:S04]  /*0610*/  LDS R12, [R4+0x4c] ;  /* 0x00004c00040c7984 */ /* 0x000ea80000000800 */
[----:B------:R-:W5:Y:S04]  /*0620*/  LDS R13, [R4+0x50] ;  /* 0x00005000040d7984 */ /* 0x000f680000000800 */
[----:B------:R-:W5:Y:S04]  /*0630*/  LDS R14, [R4+0x90] ;  /* 0x00009000040e7984 */ /* 0x000f680000000800 */
[----:B------:R-:W5:Y:S04]  /*0640*/  LDS R15, [R4+0x94] ;  /* 0x00009400040f7984 */ /* 0x000f680000000800 */
[----:B------:R-:W5:Y:S04]  /*0650*/  LDS R8, [R4+0x98] ;  /* 0x0000980004087984 */ /* 0x000f680000000800 */
[----:B------:R-:W5:Y:S01]  /*0660*/  LDS R6, [R4+0x510] ;  /* 0x0005100004067984 */ /* 0x000f620000000800 */
[----:B-1----:R-:W-:-:S03]  /*0670*/  FFMA R7, R0, UR4, RZ ;  /* 0x0000000400077c23 */ /* 0x002fc600080000ff */
[----:B------:R-:W-:Y:S01]  /*0680*/  LDS R17, [R4+0xa70] ;  /* 0x000a700004117984 */ /* 0x000fe20000000800 */
[----:B0-----:R-:W-:-:S03]  /*0690*/  FFMA R10, R10, UR5, R7 ;  /* 0x000000050a0a7c23 */ /* 0x001fc60008000007 */
[----:B------:R-:W0:Y:S01]  /*06a0*/  LDS R0, [R4+0x514] ;  /* 0x0005140004007984 */ /* 0x000e220000000800 */
[----:B---3--:R-:W-:-:S03]  /*06b0*/  FFMA R10, R9, UR6, R10 ;  /* 0x00000006090a7c23 */ /* 0x008fc6000800000a */
[----:B------:R-:W1:Y:S01]  /*06c0*/  LDS R7, [R4+0x518] ;  /* 0x0005180004077984 */ /* 0x000e620000000800 */
[----:B----4-:R-:W-:-:S03]  /*06d0*/  FFMA R11, R11, UR7, R10 ;  /* 0x000000070b0b7c23 */ /* 0x010fc6000800000a */
[----:B------:R-:W3:Y:S01]  /*06e0*/  LDS R9, [R4+0x558] ;  /* 0x0005580004097984 */ /* 0x000ee20000000800 */
[----:B------:R-:W4:Y:S01]  /*06f0*/  LDCU.128 UR4, c[0x3][0x20] ;  /* 0x00c00400ff0477ac */ /* 0x000f220008000c00 */
[----:B--2---:R-:W-:Y:S02]  /*0700*/  FFMA R12, R12, UR12, R11 ;  /* 0x0000000c0c0c7c23 */ /* 0x004fe4000800000b */
[----:B------:R-:W2:Y:S02]  /*0710*/  LDS R10, [R4+0x55c] ;  /* 0x00055c00040a7984 */ /* 0x000ea40000000800 */
[----:B-----5:R-:W-:Y:S02]  /*0720*/  FFMA R13, R13, UR13, R12 ;  /* 0x0000000d0d0d7c23 */ /* 0x020fe4000800000c */
[----:B------:R-:W5:Y:S02]  /*0730*/  LDS R11, [R4+0x560] ;  /* 0x00056000040b7984 */ /* 0x000f640000000800 */
[----:B------:R-:W-:-:S02]  /*0740*/  FFMA R14, R14, UR14, R13 ;  /* 0x0000000e0e0e7c23 */ /* 0x000fc4000800000d */
[----:B------:R-:W5:Y:S02]  /*0750*/  LDS R12, [R4+0x5a0] ;  /* 0x0005a000040c7984 */ /* 0x000f640000000800 */
[----:B------:R-:W-:Y:S02]  /*0760*/  FFMA R15, R15, UR15, R14 ;  /* 0x0000000f0f0f7c23 */ /* 0x000fe4000800000e */
[----:B------:R-:W5:Y:S01]  /*0770*/  LDS R13, [R4+0x5a4] ;  /* 0x0005a400040d7984 */ /* 0x000f620000000800 */
[----:B------:R-:W3:Y:S01]  /*0780*/  LDCU.128 UR12, c[0x3][0x30] ;  /* 0x00c00600ff0c77ac */ /* 0x000ee20008000c00 */
[----:B----4-:R-:W-:Y:S02]  /*0790*/  FFMA R15, R8, UR4, R15 ;  /* 0x00000004080f7c23 */ /* 0x010fe4000800000f */
[----:B------:R-:W4:Y:S02]  /*07a0*/  LDS R14, [R4+0x5a8] ;  /* 0x0005a800040e7984 */ /* 0x000f240000000800 */
[----:B------:R-:W-:-:S02]  /*07b0*/  FFMA R15, R6, UR5, R15 ;  /* 0x00000005060f7c23 */ /* 0x000fc4000800000f */
[----:B------:R-:W4:Y:S04]  /*07c0*/  LDS R8, [R4+0xa20] ;  /* 0x000a200004087984 */ /* 0x000f280000000800 */
[----:B------:R-:W4:Y:S01]  /*07d0*/  LDS R6, [R4+0xa24] ;  /* 0x000a240004067984 */ /* 0x000f220000000800 */
[----:B0-----:R-:W-:-:S03]  /*07e0*/  FFMA R16, R0, UR6, R15 ;  /* 0x0000000600107c23 */ /* 0x001fc6000800000f */
[----:B------:R-:W-:Y:S01]  /*07f0*/  LDS R19, [R4+0xab0] ;  /* 0x000ab00004137984 */ /* 0x000fe20000000800 */
[----:B-1----:R-:W-:-:S03]  /*0800*/  FFMA R16, R7, UR7, R16 ;  /* 0x0000000707107c23 */ /* 0x002fc60008000010 */
[----:B------:R-:W0:Y:S01]  /*0810*/  LDS R0, [R4+0xa28] ;  /* 0x000a280004007984 */ /* 0x000e220000000800 */
[----:B------:R-:W1:Y:S01]  /*0820*/  LDCU.128 UR4, c[0x3][0x40] ;  /* 0x00c00800ff0477ac */ /* 0x000e620008000c00 */
[----:B---3--:R-:W-:Y:S02]  /*0830*/  FFMA R7, R9, UR12, R16 ;  /* 0x0000000c09077c23 */ /* 0x008fe40008000010 */
[----:B------:R-:W3:Y:S02]  /*0840*/  LDS R15, [R4+0xa68] ;  /* 0x000a6800040f7984 */ /* 0x000ee40000000800 */
[----:B--2---:R-:W-:Y:S02]  /*0850*/  FFMA R10, R10, UR13, R7 ;  /* 0x0000000d0a0a7c23 */ /* 0x004fe40008000007 */
[----:B------:R-:W2:Y:S02]  /*0860*/  LDS R9, [R4+0xa6c] ;  /* 0x000a6c0004097984 */ /* 0x000ea40000000800 */
[----:B-----5:R-:W-:-:S02]  /*0870*/  FFMA R11, R11, UR14, R10 ;  /* 0x0000000e0b0b7c23 */ /* 0x020fc4000800000a */
[----:B------:R-:W-:Y:S02]  /*0880*/  LDS R21, [R4+0xab8] ;  /* 0x000ab80004157984 */ /* 0x000fe40000000800 */
[----:B------:R-:W-:Y:S01]  /*0890*/  FFMA R12, R12, UR15, R11 ;  /* 0x0000000f0c0c7c23 */ /* 0x000fe2000800000b */
[----:B------:R-:W0:Y:S01]  /*08a0*/  LDCU.128 UR12, c[0x3][0x50] ;  /* 0x00c00a00ff0c77ac */ /* 0x000e220008000c00 */
[----:B------:R-:W5:Y:S02]  /*08b0*/  LDS R11, [R4+0xab4] ;  /* 0x000ab400040b7984 */ /* 0x000f640000000800 */
[----:B-1----:R-:W-:-:S04]  /*08c0*/  FFMA R13, R13, UR4, R12 ;  /* 0x000000040d0d7c23 */ /* 0x002fc8000800000c */
[----:B----4-:R-:W-:Y:S01]  /*08d0*/  FFMA R13, R14, UR5, R13 ;  /* 0x000000050e0d7c23 */ /* 0x010fe2000800000d */
[----:B------:R-:W1:Y:S03]  /*08e0*/  LDCU.64 UR4, c[0x3][0x60] ;  /* 0x00c00c00ff0477ac */ /* 0x000e660008000a00 */
[----:B------:R-:W-:Y:S01]  /*08f0*/  FFMA R13, R8, UR6, R13 ;  /* 0x00000006080d7c23 */ /* 0x000fe2000800000d */
[----:B------:R-:W4:Y:S03]  /*0900*/  LDCU UR6, c[0x3][0x68] ;  /* 0x00c00d00ff0677ac */ /* 0x000f260008000800 */
[----:B------:R-:W-:Y:S02]  /*0910*/  FFMA R13, R6, UR7, R13 ;  /* 0x00000007060d7c23 */ /* 0x000fe4000800000d */
[----:B------:R-:W4:Y:S02]  /*0920*/  LDC.64 R6, c[0x0][0x388] ;  /* 0x0000e200ff067b82 */ /* 0x000f240000000a00 */
[----:B0-----:R-:W-:-:S04]  /*0930*/  FFMA R0, R0, UR12, R13 ;  /* 0x0000000c00007c23 */ /* 0x001fc8000800000d */
[----:B---3--:R-:W-:-:S04]  /*0940*/  FFMA R0, R15, UR13, R0 ;  /* 0x0000000d0f007c23 */ /* 0x008fc80008000000 */
[----:B--2---:R-:W-:-:S04]  /*0950*/  FFMA R0, R9, UR14, R0 ;  /* 0x0000000e09007c23 */ /* 0x004fc80008000000 */
[----:B------:R-:W-:-:S04]  /*0960*/  FFMA R0, R17, UR15, R0 ;  /* 0x0000000f11007c23 */ /* 0x000fc80008000000 */
[----:B-1----:R-:W-:Y:S01]  /*0970*/  FFMA R0, R19, UR4, R0 ;  /* 0x0000000413007c23 */ /* 0x002fe20008000000 */
[----:B----4-:R-:W-:-:S04]  /*0980*/  IMAD.WIDE R6, R3, 0x4, R6 ;  /* 0x0000000403067825 */ /* 0x010fc800078e0206 */
[----:B-----5:R-:W-:-:S04]  /*0990*/  FFMA R0, R11, UR5, R0 ;  /* 0x000000050b007c23 */ /* 0x020fc80008000000 */
[----:B------:R-:W-:-:S05]  /*09a0*/  FFMA R21, R21, UR6, R0 ;  /* 0x0000000615157c23 */ /* 0x000fca0008000000 */
[----:B------:R-:W-:Y:S01]  /*09b0*/  STG.E desc[UR8][R6.64], R21 ;  /* 0x0000001506007986 */ /* 0x000fe2000c101908 */
[----:B------:R-:W-:Y:S05]  /*09c0*/  EXIT ;  /* 0x000000000000794d */ /* 0x000fea0003800000 */
.L_x_9:
[----:B------:R-:W-:-:S00]  /*09d0*/  BRA `(.L_x_9) ;  /* 0xfffffffc00fc7947 */ /* 0x000fc0000383ffff */
[----:B------:R-:W-:-:S00]  /*09e0*/  NOP ;  /* 0x0000000000007918 */ /* 0x000fc00000000000 */
        /* <DEDUP_REMOVED lines=9> */
.L_x_22:


//--------------------- .text._Z19conv3D_constant_memPfS_iii --------------------------
	.section	.text._Z19conv3D_constant_memPfS_iii,"ax",@progbits
	.align	128
        .global         _Z19conv3D_constant_memPfS_iii
        .type           _Z19conv3D_constant_memPfS_iii,@function
        .size           _Z19conv3D_constant_memPfS_iii,(.L_x_23 - _Z19conv3D_constant_memPfS_iii)
        .other          _Z19conv3D_constant_memPfS_iii,@"STO_CUDA_ENTRY STV_DEFAULT"
_Z19conv3D_constant_memPfS_iii:
.text._Z19conv3D_constant_memPfS_iii:
[----:B------:R-:W-:Y:S01]  /*0000*/  LDC R1, c[0x0][0x37c] ;  /* 0x0000df00ff017b82 */ /* 0x000fe20000000800 */
[----:B------:R-:W0:Y:S01]  /*0010*/  S2R R0, SR_CTAID.Y ;  /* 0x0000000000007919 */ /* 0x000e220000002600 */
[----:B------:R-:W1:Y:S06]  /*0020*/  LDCU UR4, c[0x0][0x368] ;  /* 0x00006d00ff0477ac */ /* 0x000e6c0008000800 */
[----:B------:R-:W2:Y:S01]  /*0030*/  LDC.64 R4, c[0x0][0x390] ;  /* 0x0000e400ff047b82 */ /* 0x000ea20000000a00 */
[----:B------:R-:W0:Y:S01]  /*0040*/  S2R R3, SR_TID.Y ;  /* 0x0000000000037919 */ /* 0x000e220000002200 */
[----:B------:R-:W0:Y:S01]  /*0050*/  LDCU UR5, c[0x0][0x364] ;  /* 0x00006c80ff0577ac */ /* 0x000e220008000800 */
[----:B------:R-:W1:Y:S01]  /*0060*/  S2R R9, SR_CTAID.Z ;  /* 0x0000000000097919 */ /* 0x000e620000002700 */
[----:B------:R-:W3:Y:S01]  /*0070*/  LDCU UR6, c[0x0][0x360] ;  /* 0x00006c00ff0677ac */ /* 0x000ee20008000800 */
[----:B------:R-:W1:Y:S01]  /*0080*/  S2R R2, SR_TID.Z ;  /* 0x0000000000027919 */ /* 0x000e620000002300 */
[----:B------:R-:W4:Y:S01]  /*0090*/  LDCU UR7, c[0x0][0x398] ;  /* 0x00007300ff0777ac */ /* 0x000f220008000800 */
[----:B------:R-:W3:Y:S01]  /*00a0*/  S2R R11, SR_CTAID.X ;  /* 0x00000000000b7919 */ /* 0x000ee20000002500 */
[----:B------:R-:W3:Y:S01]  /*00b0*/  S2R R6, SR_TID.X ;  /* 0x0000000000067919 */ /* 0x000ee20000002100 */
[----:B0-----:R-:W-:-:S05]  /*00c0*/  IMAD R0, R0, UR5, R3 ;  /* 0x0000000500007c24 */ /* 0x001fca000f8e0203 */
[----:B--2---:R-:W-:Y:S01]  /*00d0*/  ISETP.GE.AND P0, PT, R0, R5, PT ;  /* 0x000000050000720c */ /* 0x004fe20003f06270 */
[----:B-1----:R-:W-:-:S05]  /*00e0*/  IMAD R9, R9, UR4, R2 ;  /* 0x0000000409097c24 */ /* 0x002fca000f8e0202 */
[----:B----4-:R-:W-:Y:S01]  /*00f0*/  ISETP.GE.OR P0, PT, R9, UR7, P0 ;  /* 0x0000000709007c0c */ /* 0x010fe20008706670 */
[----:B---3--:R-:W-:-:S05]  /*0100*/  IMAD R11, R11, UR6, R6 ;  /* 0x000000060b0b7c24 */ /* 0x008fca000f8e0206 */
[----:B------:R-:W-:-:S13]  /*0110*/  ISETP.GE.OR P0, PT, R11, R4, P0 ;  /* 0x000000040b00720c */ /* 0x000fda0000706670 */
[----:B------:R-:W-:Y:S05]  /*0120*/  @P0 EXIT ;  /* 0x000000000000094d */ /* 0x000fea0003800000 */
[----:B------:R-:W-:Y:S01]  /*0130*/  VIADD R2, R9, 0xffffffff ;  /* 0xffffffff09027836 */ /* 0x000fe20000000000 */
[----:B------:R-:W0:Y:S01]  /*0140*/  LDC R8, c[0x0][0x394] ;  /* 0x0000e500ff087b82 */ /* 0x000e220000000800 */
[----:B------:R-:W-:Y:S01]  /*0150*/  HFMA2 R12, -RZ, RZ, 0, 9.5367431640625e-07 ;  /* 0x00000010ff0c7431 */ /* 0x000fe200000001ff */
[----:B------:R-:W-:Y:S01]  /*0160*/  ISETP.NE.AND P6, PT, R0, RZ, PT ;  /* 0x000000ff0000720c */ /* 0x000fe20003fc5270 */
[----:B------:R-:W-:Y:S01]  /*0170*/  IMAD R5, R2, R5, R0 ;  /* 0x0000000502057224 */ /* 0x000fe200078e0200 */
[----:B------:R-:W-:Y:S01]  /*0180*/  IADD3 R18, PT, PT, R11, 0x1, RZ ;  /* 0x000000010b127810 */ /* 0x000fe20007ffe0ff */
[----:B------:R-:W-:Y:S01]  /*0190*/  VIADD R15, R0, 0x1 ;  /* 0x00000001000f7836 */ /* 0x000fe20000000000 */
[----:B------:R-:W-:Y:S01]  /*01a0*/  MOV R14, R9 ;  /* 0x00000009000e7202 */ /* 0x000fe20000000f00 */
[C---:B------:R-:W-:Y:S01]  /*01b0*/  VIADD R17, R5.reuse, 0xffffffff ;  /* 0xffffffff05117836 */ /* 0x040fe20000000000 */
[----:B------:R-:W1:Y:S01]  /*01c0*/  LDC.64 R2, c[0x0][0x380] ;  /* 0x0000e000ff027b82 */ /* 0x000e620000000a00 */
[CC--:B------:R-:W-:Y:S01]  /*01d0*/  IMAD R6, R5.reuse, R4.reuse, R4 ;  /* 0x0000000405067224 */ /* 0x0c0fe200078e0204 */
[----:B------:R-:W2:Y:S01]  /*01e0*/  LDCU.64 UR6, c[0x0][0x358] ;  /* 0x00006b00ff0677ac */ /* 0x000ea20008000a00 */
[----:B------:R-:W-:-:S02]  /*01f0*/  IMAD R13, R5, R4, R11 ;  /* 0x00000004050d7224 */ /* 0x000fc400078e020b */
[----:B------:R-:W-:Y:S01]  /*0200*/  IMAD R17, R17, R4, R11 ;  /* 0x0000000411117224 */ /* 0x000fe200078e020b */
[----:B------:R-:W3:Y:S01]  /*0210*/  LDCU UR5, c[0x0][0x398] ;  /* 0x00007300ff0577ac */ /* 0x000ee20008000800 */
[----:B------:R-:W-:Y:S02]  /*0220*/  IMAD.MOV.U32 R10, RZ, RZ, RZ ;  /* 0x000000ffff0a7224 */ /* 0x000fe400078e00ff */
[----:B------:R-:W-:Y:S01]  /*0230*/  IMAD.IADD R19, R11, 0x1, R6 ;  /* 0x000000010b137824 */ /* 0x000fe200078e0206 */
[----:B------:R-:W4:Y:S01]  /*0240*/  LDCU UR8, c[0x0][0x390] ;  /* 0x00007200ff0877ac */ /* 0x000f220008000800 */
[----:B------:R-:W-:-:S05]  /*0250*/  UMOV UR4, 0xffffffff ;  /* 0xffffffff00047882 */ /* 0x000fca0000000000 */
.L_x_10:
[----:B------:R-:W-:Y:S01]  /*0260*/  IADD3 R24, PT, PT, R14, -0x1, RZ ;  /* 0xffffffff0e187810 */ /* 0x000fe20007ffe0ff */
[----:B------:R-:W-:-:S03]  /*0270*/  VIADD R5, R17, 0xffffffff ;  /* 0xffffffff11057836 */ /* 0x000fc60000000000 */
[----:B------:R-:W-:Y:S01]  /*0280*/  ISETP.GT.AND P1, PT, R24, -0x1, P6 ;  /* 0xffffffff1800780c */ /* 0x000fe20003724270 */
[----:B-1----:R-:W-:-:S03]  /*0290*/  IMAD.WIDE R4, R5, 0x4, R2 ;  /* 0x0000000405047825 */ /* 0x002fc600078e0202 */
[C---:B------:R-:W-:Y:S02]  /*02a0*/  ISETP.LT.OR P4, PT, R11.reuse, 0x1, !P1 ;  /* 0x000000010b00780c */ /* 0x040fe40004f81670 */
[C---:B------:R-:W-:Y:S02]  /*02b0*/  ISETP.LT.OR P0, PT, R11.reuse, RZ, !P1 ;  /* 0x000000ff0b00720c */ /* 0x040fe40004f01670 */
[C---:B---3--:R-:W-:Y:S02]  /*02c0*/  ISETP.GE.OR P4, PT, R24.reuse, UR5, P4 ;  /* 0x0000000518007c0c */ /* 0x048fe4000a786670 */
[----:B------:R-:W-:Y:S02]  /*02d0*/  ISETP.LT.OR P1, PT, R11, -0x1, !P1 ;  /* 0xffffffff0b00780c */ /* 0x000fe40004f21670 */
[C---:B------:R-:W-:Y:S02]  /*02e0*/  ISETP.GE.OR P0, PT, R24.reuse, UR5, P0 ;  /* 0x0000000518007c0c */ /* 0x040fe40008706670 */
[----:B------:R-:W-:-:S04]  /*02f0*/  ISETP.GE.OR P1, PT, R24, UR5, P1 ;  /* 0x0000000518007c0c */ /* 0x000fc80008f26670 */
[----:B----4-:R-:W-:-:S03]  /*0300*/  ISETP.GE.OR P2, PT, R18, UR8, P1 ;  /* 0x0000000812007c0c */ /* 0x010fc60008f46670 */
[----:B--2---:R-:W2:Y:S04]  /*0310*/  @!P4 LDG.E R7, desc[UR6][R4.64] ;  /* 0x000000060407c981 */ /* 0x004ea8000c1e1900 */
[----:B------:R-:W3:Y:S06]  /*0320*/  @!P0 LDG.E R21, desc[UR6][R4.64+0x4] ;  /* 0x0000040604158981 */ /* 0x000eec000c1e1900 */
[----:B------:R1:W4:Y:S01]  /*0330*/  @!P2 LDG.E R23, desc[UR6][R4.64+0x8] ;  /* 0x000008060417a981 */ /* 0x000322000c1e1900 */
[----:B------:R-:W2:Y:S01]  /*0340*/  @!P4 LDC R6, c[0x3][R12+-0x10] ;  /* 0x00fffc000c06cb82 */ /* 0x000ea20000000800 */
[----:B------:R-:W-:-:S02]  /*0350*/  ISETP.GT.AND P5, PT, R11, RZ, PT ;  /* 0x000000ff0b00720c */ /* 0x000fc40003fa4270 */
[C---:B------:R-:W-:Y:S02]  /*0360*/  LOP3.LUT R22, R24.reuse, R11, RZ, 0xfc, !PT ;  /* 0x0000000b18167212 */ /* 0x040fe400078efcff */
[----:B------:R-:W-:Y:S02]  /*0370*/  ISETP.GT.AND P3, PT, R11, -0x2, PT ;  /* 0xfffffffe0b00780c */ /* 0x000fe40003f64270 */
[----:B------:R-:W-:Y:S01]  /*0380*/  ISETP.GT.AND P5, PT, R24, -0x1, P5 ;  /* 0xffffffff1800780c */ /* 0x000fe20002fa4270 */
[----:B------:R-:W3:Y:S01]  /*0390*/  @!P0 LDC R16, c[0x3][R12+-0xc] ;  /* 0x00fffd000c108b82 */ /* 0x000ee20000000800 */
[----:B------:R-:W-:Y:S02]  /*03a0*/  ISETP.GT.AND P1, PT, R22, -0x1, PT ;  /* 0xffffffff1600780c */ /* 0x000fe40003f24270 */
[C---:B------:R-:W-:Y:S02]  /*03b0*/  ISETP.GT.AND P3, PT, R24.reuse, -0x1, P3 ;  /* 0xffffffff1800780c */ /* 0x040fe40001f64270 */
[----:B------:R-:W-:-:S02]  /*03c0*/  ISETP.LT.AND P5, PT, R24, UR5, P5 ;  /* 0x0000000518007c0c */ /* 0x000fc4000afa1270 */
[----:B-1----:R-:W-:Y:S01]  /*03d0*/  IADD3 R5, PT, PT, R13, -0x1, RZ ;  /* 0xffffffff0d057810 */ /* 0x002fe20007ffe0ff */
[----:B------:R-:W4:Y:S01]  /*03e0*/  @!P2 LDC R20, c[0x3][R12+-0x8] ;  /* 0x00fffe000c14ab82 */ /* 0x000f220000000800 */
[C---:B------:R-:W-:Y:S02]  /*03f0*/  ISETP.LT.AND P3, PT, R24.reuse, UR5, P3 ;  /* 0x0000000518007c0c */ /* 0x040fe40009f61270 */
[----:B------:R-:W-:Y:S01]  /*0400*/  ISETP.LT.AND P1, PT, R24, UR5, P1 ;  /* 0x0000000518007c0c */ /* 0x000fe20008f21270 */
[----:B------:R-:W-:-:S04]  /*0410*/  IMAD.WIDE R4, R5, 0x4, R2 ;  /* 0x0000000405047825 */ /* 0x000fc800078e0202 */
[----:B--2---:R-:W-:-:S04]  /*0420*/  @!P4 FFMA R10, R7, R6, R10 ;  /* 0x00000006070ac223 */ /* 0x004fc8000000000a */
[----:B---3--:R-:W-:Y:S01]  /*0430*/  @!P0 FFMA R10, R21, R16, R10 ;  /* 0x00000010150a8223 */ /* 0x008fe2000000000a */
[C---:B------:R-:W-:Y:S01]  /*0440*/  ISETP.GE.OR P0, PT, R18.reuse, UR8, !P3 ;  /* 0x0000000812007c0c */ /* 0x040fe2000df06670 */
[----:B------:R-:W2:Y:S02]  /*0450*/  @P5 LDG.E R21, desc[UR6][R4.64] ;  /* 0x0000000604155981 */ /* 0x000ea4000c1e1900 */
[----:B----4-:R-:W-:Y:S01]  /*0460*/  @!P2 FFMA R10, R23, R20, R10 ;  /* 0x00000014170aa223 */ /* 0x010fe2000000000a */
[-C--:B0-----:R-:W-:Y:S01]  /*0470*/  ISETP.GE.U32.OR P2, PT, R15, R8.reuse, !P5 ;  /* 0x000000080f00720c */ /* 0x081fe20006f46470 */
[----:B------:R-:W-:Y:S01]  /*0480*/  VIADD R7, R19, 0xffffffff ;  /* 0xffffffff13077836 */ /* 0x000fe20000000000 */
[CC--:B------:R-:W-:Y:S01]  /*0490*/  ISETP.GE.U32.OR P3, PT, R15.reuse, R8.reuse, !P3 ;  /* 0x000000080f00720c */ /* 0x0c0fe20005f66470 */
[----:B------:R-:W3:Y:S01]  /*04a0*/  @P1 LDG.E R23, desc[UR6][R4.64+0x4] ;  /* 0x0000040604171981 */ /* 0x000ee2000c1e1900 */
[----:B------:R-:W-:Y:S01]  /*04b0*/  ISETP.GE.U32.OR P4, PT, R15, R8, !P1 ;  /* 0x000000080f00720c */ /* 0x000fe20004f86470 */
[----:B------:R-:W-:Y:S01]  /*04c0*/  IMAD.WIDE R6, R7, 0x4, R2 ;  /* 0x0000000407067825 */ /* 0x000fe200078e0202 */
[----:B------:R-:W-:-:S03]  /*04d0*/  ISETP.GE.OR P3, PT, R18, UR8, P3 ;  /* 0x0000000812007c0c */ /* 0x000fc60009f66670 */
[----:B------:R0:W4:Y:S04]  /*04e0*/  @!P0 LDG.E R25, desc[UR6][R4.64+0x8] ;  /* 0x0000080604198981 */ /* 0x000128000c1e1900 */
[----:B------:R-:W5:Y:S04]  /*04f0*/  @!P2 LDG.E R27, desc[UR6][R6.64] ;  /* 0x00000006061ba981 */ /* 0x000f68000c1e1900 */
[----:B------:R-:W5:Y:S04]  /*0500*/  @!P4 LDG.E R29, desc[UR6][R6.64+0x4] ;  /* 0x00000406061dc981 */ /* 0x000f68000c1e1900 */
[----:B------:R-:W5:Y:S01]  /*0510*/  @!P3 LDG.E R28, desc[UR6][R6.64+0x8] ;  /* 0x00000806061cb981 */ /* 0x000f62000c1e1900 */
[----:B------:R1:W2:Y:S08]  /*0520*/  @P5 LDC R16, c[0x3][R12+-0x4] ;  /* 0x00ffff000c105b82 */ /* 0x0002b00000000800 */
[----:B------:R1:W3:Y:S08]  /*0530*/  @P1 LDC R20, c[0x3][R12] ;  /* 0x00c000000c141b82 */ /* 0x0002f00000000800 */
[----:B------:R1:W4:Y:S08]  /*0540*/  @!P0 LDC R22, c[0x3][R12+0x4] ;  /* 0x00c001000c168b82 */ /* 0x0003300000000800 */
[----:B------:R1:W5:Y:S08]  /*0550*/  @!P2 LDC R24, c[0x3][R12+0x8] ;  /* 0x00c002000c18ab82 */ /* 0x0003700000000800 */
[----:B------:R1:W5:Y:S08]  /*0560*/  @!P4 LDC R26, c[0x3][R12+0xc] ;  /* 0x00c003000c1acb82 */ /* 0x0003700000000800 */
[----:B0-----:R1:W0:Y:S01]  /*0570*/  @!P3 LDC R5, c[0x3][R12+0x10] ;  /* 0x00c004000c05bb82 */ /* 0x0012220000000800 */
[----:B------:R-:W-:-:S04]  /*0580*/  UIADD3 UR4, UPT, UPT, UR4, 0x1, URZ ;  /* 0x0000000104047890 */ /* 0x000fc8000fffe0ff */
[----:B------:R-:W-:Y:S01]  /*0590*/  UISETP.NE.AND UP0, UPT, UR4, 0x2, UPT ;  /* 0x000000020400788c */ /* 0x000fe2000bf05270 */
[----:B------:R-:W-:Y:S01]  /*05a0*/  IADD3 R14, PT, PT, R14, 0x1, RZ ;  /* 0x000000010e0e7810 */ /* 0x000fe20007ffe0ff */
[----:B------:R-:W-:Y:S01]  /*05b0*/  IMAD R17, R8, UR8, R17 ;  /* 0x0000000808117c24 */ /* 0x000fe2000f8e0211 */
[----:B-1----:R-:W-:Y:S01]  /*05c0*/  IADD3 R12, PT, PT, R12, 0x24, RZ ;  /* 0x000000240c0c7810 */ /* 0x002fe20007ffe0ff */
[C---:B------:R-:W-:Y:S02]  /*05d0*/  IMAD R13, R8.reuse, UR8, R13 ;  /* 0x00000008080d7c24 */ /* 0x040fe4000f8e020d */
[----:B------:R-:W-:Y:S02]  /*05e0*/  IMAD R19, R8, UR8, R19 ;  /* 0x0000000808137c24 */ /* 0x000fe4000f8e0213 */
[----:B--2---:R-:W-:-:S04]  /*05f0*/  @P5 FFMA R10, R21, R16, R10 ;  /* 0x00000010150a5223 */ /* 0x004fc8000000000a */
[----:B---3--:R-:W-:-:S04]  /*0600*/  @P1 FFMA R10, R23, R20, R10 ;  /* 0x00000014170a1223 */ /* 0x008fc8000000000a */
[----:B----4-:R-:W-:-:S04]  /*0610*/  @!P0 FFMA R10, R25, R22, R10 ;  /* 0x00000016190a8223 */ /* 0x010fc8000000000a */
[----:B-----5:R-:W-:-:S04]  /*0620*/  @!P2 FFMA R10, R27, R24, R10 ;  /* 0x000000181b0aa223 */ /* 0x020fc8000000000a */
[----:B------:R-:W-:-:S04]  /*0630*/  @!P4 FFMA R10, R29, R26, R10 ;  /* 0x0000001a1d0ac223 */ /* 0x000fc8000000000a */
[----:B0-----:R-:W-:Y:S01]  /*0640*/  @!P3 FFMA R10, R28, R5, R10 ;  /* 0x000000051c0ab223 */ /* 0x001fe2000000000a */
[----:B------:R-:W-:Y:S06]  /*0650*/  BRA.U UP0, `(.L_x_10) ;  /* 0xfffffffd00007547 */ /* 0x000fec000b83ffff */
[----:B------:R-:W0:Y:S01]  /*0660*/  LDC.64 R2, c[0x0][0x388] ;  /* 0x0000e200ff027b82 */ /* 0x000e220000000a00 */
[----:B------:R-:W-:-:S04]  /*0670*/  IMAD R0, R9, R8, R0 ;  /* 0x0000000809007224 */ /* 0x000fc800078e0200 */
[----:B------:R-:W-:-:S04]  /*0680*/  IMAD R11, R0, UR8, R11 ;  /* 0x00000008000b7c24 */ /* 0x000fc8000f8e020b */
[----:B0-----:R-:W-:-:S05]  /*0690*/  IMAD.WIDE R2, R11, 0x4, R2 ;  /* 0x000000040b027825 */ /* 0x001fca00078e0202 */
[----:B------:R-:W-:Y:S01]  /*06a0*/  STG.E desc[UR6][R2.64], R10 ;  /* 0x0000000a02007986 */ /* 0x000fe2000c101906 */
[----:B------:R-:W-:Y:S05]  /*06b0*/  EXIT ;  /* 0x000000000000794d */ /* 0x000fea0003800000 */
.L_x_11:
        /* <DEDUP_REMOVED lines=12> */
.L_x_23:


//--------------------- .text._Z27conv3D_basic_boundary_checkPKfS0_Pfiiii --------------------------
	.section	.text._Z27conv3D_basic_boundary_checkPKfS0_Pfiiii,"ax",@progbits
	.align	128
        .global         _Z27conv3D_basic_boundary_checkPKfS0_Pfiiii
        .type           _Z27conv3D_basic_boundary_checkPKfS0_Pfiiii,@function
        .size           _Z27conv3D_basic_boundary_checkPKfS0_Pfiiii,(.L_x_24 - _Z27conv3D_basic_boundary_checkPKfS0_Pfiiii)
        .other          _Z27conv3D_basic_boundary_checkPKfS0_Pfiiii,@"STO_CUDA_ENTRY STV_DEFAULT"
_Z27conv3D_basic_boundary_checkPKfS0_Pfiiii:
.text._Z27conv3D_basic_boundary_checkPKfS0_Pfiiii:
[----:B------:R-:W-:Y:S01]  /*0000*/  LDC R1, c[0x0][0x37c] ;  /* 0x0000df00ff017b82 */ /* 0x000fe20000000800 */
[----:B------:R-:W0:Y:S07]  /*0010*/  S2R R3, SR_TID.Y ;  /* 0x0000000000037919 */ /* 0x000e2e0000002200 */
[----:B------:R-:W1:Y:S01]  /*0020*/  LDC R11, c[0x0][0x368] ;  /* 0x0000da00ff0b7b82 */ /* 0x000e620000000800 */
[----:B------:R-:W2:Y:S01]  /*0030*/  LDCU.64 UR14, c[0x0][0x398] ;  /* 0x00007300ff0e77ac */ /* 0x000ea20008000a00 */
[----:B------:R-:W1:Y:S01]  /*0040*/  S2R R2, SR_TID.Z ;  /* 0x0000000000027919 */ /* 0x000e620000002300 */
[----:B------:R-:W3:Y:S01]  /*0050*/  LDCU UR7, c[0x0][0x3a0] ;  /* 0x00007400ff0777ac */ /* 0x000ee20008000800 */
[----:B------:R-:W4:Y:S04]  /*0060*/  S2R R5, SR_TID.X ;  /* 0x0000000000057919 */ /* 0x000f280000002100 */
[----:B------:R-:W0:Y:S08]  /*0070*/  S2UR UR5, SR_CTAID.Y ;  /* 0x00000000000579c3 */ /* 0x000e300000002600 */
[----:B------:R-:W0:Y:S08]  /*0080*/  LDC R0, c[0x0][0x364] ;  /* 0x0000d900ff007b82 */ /* 0x000e300000000800 */
[----:B------:R-:W1:Y:S08]  /*0090*/  S2UR UR4, SR_CTAID.Z ;  /* 0x00000000000479c3 */ /* 0x000e700000002700 */
[----:B------:R-:W4:Y:S08]  /*00a0*/  S2UR UR6, SR_CTAID.X ;  /* 0x00000000000679c3 */ /* 0x000f300000002500 */
[----:B------:R-:W4:Y:S01]  /*00b0*/  LDC R10, c[0x0][0x360] ;  /* 0x0000d800ff0a7b82 */ /* 0x000f220000000800 */
[----:B0-----:R-:W-:-:S05]  /*00c0*/  IMAD R0, R0, UR5, R3 ;  /* 0x0000000500007c24 */ /* 0x001fca000f8e0203 */
[----:B--2---:R-:W-:Y:S01]  /*00d0*/  ISETP.GE.AND P0, PT, R0, UR15, PT ;  /* 0x0000000f00007c0c */ /* 0x004fe2000bf06270 */
[----:B-1----:R-:W-:-:S05]  /*00e0*/  IMAD R11, R11, UR4, R2 ;  /* 0x000000040b0b7c24 */ /* 0x002fca000f8e0202 */
[----:B---3--:R-:W-:Y:S01]  /*00f0*/  ISETP.GE.OR P0, PT, R11, UR7, P0 ;  /* 0x000000070b007c0c */ /* 0x008fe20008706670 */
[----:B----4-:R-:W-:-:S05]  /*0100*/  IMAD R10, R10, UR6, R5 ;  /* 0x000000060a0a7c24 */ /* 0x010fca000f8e0205 */
[----:B------:R-:W-:-:S13]  /*0110*/  ISETP.GE.OR P0, PT, R10, UR14, P0 ;  /* 0x0000000e0a007c0c */ /* 0x000fda0008706670 */
[----:B------:R-:W-:Y:S05]  /*0120*/  @P0 EXIT ;  /* 0x000000000000094d */ /* 0x000fea0003800000 */
[----:B------:R-:W0:Y:S01]  /*0130*/  LDCU UR4, c[0x0][0x3a4] ;  /* 0x00007480ff0477ac */ /* 0x000e220008000800 */
[----:B------:R-:W-:Y:S01]  /*0140*/  IMAD.MOV.U32 R12, RZ, RZ, RZ ;  /* 0x000000ffff0c7224 */ /* 0x000fe200078e00ff */
[----:B------:R-:W1:Y:S01]  /*0150*/  LDCU.64 UR12, c[0x0][0x358] ;  /* 0x00006b00ff0c77ac */ /* 0x000e620008000a00 */
[----:B0-----:R-:W-:-:S09]  /*0160*/  UISETP.GE.AND UP0, UPT, UR4, URZ, UPT ;  /* 0x000000ff0400728c */ /* 0x001fd2000bf06270 */
[----:B-1----:R-:W-:Y:S05]  /*0170*/  BRA.U !UP0, `(.L_x_12) ;  /* 0x0000000d08347547 */ /* 0x002fea000b800000 */
[----:B------:R-:W-:Y:S01]  /*0180*/  IMAD.MOV.U32 R12, RZ, RZ, RZ ;  /* 0x000000ffff0c7224 */ /* 0x000fe200078e00ff */
[----:B------:R-:W-:Y:S02]  /*0190*/  USHF.L.U32 UR10, UR4, 0x1, URZ ;  /* 0x00000001040a7899 */ /* 0x000fe400080006ff */
[----:B------:R-:W-:Y:S02]  /*01a0*/  VIADD R18, R11, -UR4 ;  /* 0x800000040b127c36 */ /* 0x000fe40008000000 */
[----:B------:R-:W-:Y:S02]  /*01b0*/  VIADD R20, R0, -UR4 ;  /* 0x8000000400147c36 */ /* 0x000fe40008000000 */
[----:B------:R-:W-:Y:S01]  /*01c0*/  VIADD R13, R10, -UR4 ;  /* 0x800000040a0d7c36 */ /* 0x000fe20008000000 */
[----:B------:R-:W-:-:S06]  /*01d0*/  UMOV UR4, URZ ;  /* 0x000000ff00047c82 */ /* 0x000fcc0008000000 */
.L_x_20:
[----:B------:R-:W-:Y:S01]  /*01e0*/  VIADD R14, R18, UR4 ;  /* 0x00000004120e7c36 */ /* 0x000fe20008000000 */
[----:B------:R-:W-:-:S06]  /*01f0*/  UMOV UR5, URZ ;  /* 0x000000ff00057c82 */ /* 0x000fcc0008000000 */
.L_x_19:
[----:B------:R-:W0:Y:S01]  /*0200*/  LDCU UR15, c[0x0][0x39c] ;  /* 0x00007380ff0f77ac */ /* 0x000e220008000800 */
[----:B------:R-:W-:Y:S01]  /*0210*/  VIADD R15, R20, UR5 ;  /* 0x00000005140f7c36 */ /* 0x000fe20008000000 */
[----:B------:R-:W-:Y:S02]  /*0220*/  UISETP.GE.AND UP1, UPT, UR10, 0x7, UPT ;  /* 0x000000070a00788c */ /* 0x000fe4000bf26270 */
[----:B------:R-:W-:Y:S02]  /*0230*/  UIADD3 UR8, UPT, UPT, UR10, 0x1, URZ ;  /* 0x000000010a087890 */ /* 0x000fe4000fffe0ff */
[----:B------:R-:W-:Y:S01]  /*0240*/  LOP3.LUT R2, R14, R15, RZ, 0xfc, !PT ;  /* 0x0000000f0e027212 */ /* 0x000fe200078efcff */
[----:B------:R-:W-:Y:S02]  /*0250*/  UISETP.LT.AND UP0, UPT, URZ, UR10, UPT ;  /* 0x0000000aff00728c */ /* 0x000fe4000bf01270 */
[----:B------:R-:W-:Y:S01]  /*0260*/  UIMAD UR6, UR8, UR4, UR5 ;  /* 0x00000004080672a4 */ /* 0x000fe2000f8e0205 */
[----:B------:R-:W-:Y:S01]  /*0270*/  ISETP.GT.AND P0, PT, R2, -0x1, PT ;  /* 0xffffffff0200780c */ /* 0x000fe20003f04270 */
[----:B------:R-:W-:Y:S01]  /*0280*/  USEL UR9, URZ, UR10, !UP0 ;  /* 0x0000000aff097287 */ /* 0x000fe2000c000000 */
[----:B------:R-:W-:Y:S01]  /*0290*/  IMAD.MOV.U32 R2, RZ, RZ, RZ ;  /* 0x000000ffff027224 */ /* 0x000fe200078e00ff */
[----:B------:R-:W-:Y:S01]  /*02a0*/  UMOV UR7, UR5 ;  /* 0x0000000500077c82 */ /* 0x000fe20008000000 */
[----:B------:R-:W-:-:S02]  /*02b0*/  UIMAD UR8, UR8, UR6, URZ ;  /* 0x00000006080872a4 */ /* 0x000fc4000f8e02ff */
[----:B------:R-:W-:Y:S01]  /*02c0*/  UIADD3 UR5, UPT, UPT, UR5, 0x1, URZ ;  /* 0x0000000105057890 */ /* 0x000fe2000fffe0ff */
[----:B0-----:R-:W-:Y:S01]  /*02d0*/  IMAD R16, R14, UR15, R15 ;  /* 0x0000000f0e107c24 */ /* 0x001fe2000f8e020f */
[----:B------:R-:W-:Y:S01]  /*02e0*/  UISETP.NE.AND UP0, UPT, UR7, UR9, UPT ;  /* 0x000000090700728c */ /* 0x000fe2000bf05270 */
[----:B------:R-:W-:Y:S10]  /*02f0*/  BRA.U !UP1, `(.L_x_13) ;  /* 0x0000000509507547 */ /* 0x000ff4000b800000 */
[----:B------:R-:W0:Y:S01]  /*0300*/  LDC.64 R4, c[0x0][0x380] ;  /* 0x0000e000ff047b82 */ /* 0x000e220000000a00 */
[----:B------:R-:W1:Y:S01]  /*0310*/  LDCU UR7, c[0x0][0x398] ;  /* 0x00007300ff0777ac */ /* 0x000e620008000800 */
[----:B------:R-:W-:Y:S02]  /*0320*/  VIADD R17, R13, 0x3 ;  /* 0x000000030d117836 */ /* 0x000fe40000000000 */
[----:B------:R-:W-:Y:S01]  /*0330*/  IMAD.U32 R21, RZ, RZ, UR8 ;  /* 0x00000008ff157e24 */ /* 0x000fe2000f8e00ff */
[----:B------:R-:W-:Y:S01]  /*0340*/  UIADD3 UR6, UPT, UPT, UR9, 0x1, URZ ;  /* 0x0000000109067890 */ /* 0x000fe2000fffe0ff */
[----:B------:R-:W2:Y:S02]  /*0350*/  LDCU UR9, c[0x0][0x3a0] ;  /* 0x00007400ff0977ac */ /* 0x000ea40008000800 */
[----:B------:R-:W3:Y:S01]  /*0360*/  LDC.64 R2, c[0x0][0x388] ;  /* 0x0000e200ff027b82 */ /* 0x000ee20000000a00 */
[----:B------:R-:W-:Y:S01]  /*0370*/  ULOP3.LUT UR6, UR6, 0x7ffffff8, URZ, 0xc0, !UPT ;  /* 0x7ffffff806067892 */ /* 0x000fe2000f8ec0ff */
[----:B------:R-:W4:Y:S03]  /*0380*/  LDCU.64 UR14, c[0x0][0x398] ;  /* 0x00007300ff0e77ac */ /* 0x000f260008000a00 */
[----:B------:R-:W-:Y:S01]  /*0390*/  UIADD3 UR6, UPT, UPT, -UR6, URZ, URZ ;  /* 0x000000ff06067290 */ /* 0x000fe2000fffe1ff */
[----:B-1----:R-:W-:-:S11]  /*03a0*/  IMAD R19, R16, UR7, R13 ;  /* 0x0000000710137c24 */ /* 0x002fd6000f8e020d */
.L_x_14:
[----:B------:R-:W-:Y:S02]  /*03b0*/  VIADD R6, R17, 0xfffffffd ;  /* 0xfffffffd11067836 */ /* 0x000fe40000000000 */
[----:B---3--:R-:W-:-:S03]  /*03c0*/  IMAD.WIDE R8, R21, 0x4, R2 ;  /* 0x0000000415087825 */ /* 0x008fc600078e0202 */
[----:B------:R-:W-:-:S04]  /*03d0*/  ISETP.LT.OR P1, PT, R6, RZ, !P0 ;  /* 0x000000ff0600720c */ /* 0x000fc80004721670 */
[----:B--2---:R-:W-:-:S04]  /*03e0*/  ISETP.GE.OR P1, PT, R14, UR9, P1 ;  /* 0x000000090e007c0c */ /* 0x004fc80008f26670 */
[----:B----4-:R-:W-:-:S04]  /*03f0*/  ISETP.GE.OR P1, PT, R15, UR15, P1 ;  /* 0x0000000f0f007c0c */ /* 0x010fc80008f26670 */
[----:B------:R-:W-:Y:S01]  /*0400*/  ISETP.GE.OR P1, PT, R6, UR14, P1 ;  /* 0x0000000e06007c0c */ /* 0x000fe20008f26670 */
[----:B0-----:R-:W-:-:S12]  /*0410*/  IMAD.WIDE R6, R19, 0x4, R4 ;  /* 0x0000000413067825 */ /* 0x001fd800078e0204 */
[----:B------:R-:W2:Y:S04]  /*0420*/  @!P1 LDG.E R23, desc[UR12][R6.64] ;  /* 0x0000000c06179981 */ /* 0x000ea8000c1e1900 */
[----:B------:R-:W2:Y:S01]  /*0430*/  @!P1 LDG.E R22, desc[UR12][R8.64] ;  /* 0x0000000c08169981 */ /* 0x000ea2000c1e1900 */
[C---:B------:R-:W-:Y:S02]  /*0440*/  VIADD R24, R17.reuse, 0xfffffffe ;  /* 0xfffffffe11187836 */ /* 0x040fe40000000000 */
[----:B------:R-:W-:-:S03]  /*0450*/  VIADD R25, R17, 0xffffffff ;  /* 0xffffffff11197836 */ /* 0x000fc60000000000 */
[----:B------:R-:W-:Y:S02]  /*0460*/  ISETP.LT.OR P2, PT, R24, RZ, !P0 ;  /* 0x000000ff1800720c */ /* 0x000fe40004741670 */
[----:B------:R-:W-:Y:S02]  /*0470*/  ISETP.LT.OR P3, PT, R25, RZ, !P0 ;  /* 0x000000ff1900720c */ /* 0x000fe40004761670 */
[C---:B------:R-:W-:Y:S02]  /*0480*/  ISETP.GE.OR P2, PT, R14.reuse, UR9, P2 ;  /* 0x000000090e007c0c */ /* 0x040fe40009746670 */
[----:B------:R-:W-:Y:S02]  /*0490*/  ISETP.GE.OR P4, PT, R14, UR9, P3 ;  /* 0x000000090e007c0c */ /* 0x000fe40009f86670 */
[C---:B------:R-:W-:Y:S02]  /*04a0*/  ISETP.GE.OR P2, PT, R15.reuse, UR15, P2 ;  /* 0x0000000f0f007c0c */ /* 0x040fe40009746670 */
[----:B------:R-:W-:-:S02]  /*04b0*/  ISETP.GE.OR P4, PT, R15, UR15, P4 ;  /* 0x0000000f0f007c0c */ /* 0x000fc4000a786670 */
[----:B------:R-:W-:Y:S02]  /*04c0*/  ISETP.GE.OR P3, PT, R24, UR14, P2 ;  /* 0x0000000e18007c0c */ /* 0x000fe40009766670 */
[----:B------:R-:W-:-:S11]  /*04d0*/  ISETP.GE.OR P4, PT, R25, UR14, P4 ;  /* 0x0000000e19007c0c */ /* 0x000fd6000a786670 */
[----:B------:R-:W3:Y:S04]  /*04e0*/  @!P3 LDG.E R25, desc[UR12][R6.64+0x4] ;  /* 0x0000040c0619b981 */ /* 0x000ee8000c1e1900 */
[----:B------:R-:W3:Y:S04]  /*04f0*/  @!P3 LDG.E R24, desc[UR12][R8.64+0x4] ;  /* 0x0000040c0818b981 */ /* 0x000ee8000c1e1900 */
[----:B------:R-:W4:Y:S01]  /*0500*/  @!P4 LDG.E R26, desc[UR12][R8.64+0x8] ;  /* 0x0000080c081ac981 */ /* 0x000f22000c1e1900 */
[----:B--2---:R-:W-:-:S03]  /*0510*/  @!P1 FFMA R12, R23, R22, R12 ;  /* 0x00000016170c9223 */ /* 0x004fc6000000000c */
[----:B------:R-:W4:Y:S01]  /*0520*/  @!P4 LDG.E R23, desc[UR12][R6.64+0x8] ;  /* 0x0000080c0617c981 */ /* 0x000f22000c1e1900 */
[C---:B------:R-:W-:Y:S01]  /*0530*/  VIADD R22, R17.reuse, 0x1 ;  /* 0x0000000111167836 */ /* 0x040fe20000000000 */
[----:B------:R-:W-:-:S04]  /*0540*/  ISETP.LT.OR P1, PT, R17, RZ, !P0 ;  /* 0x000000ff1100720c */ /* 0x000fc80004721670 */
[----:B------:R-:W-:Y:S02]  /*0550*/  ISETP.GE.OR P1, PT, R14, UR9, P1 ;  /* 0x000000090e007c0c */ /* 0x000fe40008f26670 */
[----:B------:R-:W-:Y:S02]  /*0560*/  ISETP.LT.OR P2, PT, R22, RZ, !P0 ;  /* 0x000000ff1600720c */ /* 0x000fe40004741670 */
[----:B------:R-:W-:Y:S02]  /*0570*/  ISETP.GE.OR P1, PT, R15, UR15, P1 ;  /* 0x0000000f0f007c0c */ /* 0x000fe40008f26670 */
[----:B------:R-:W-:Y:S02]  /*0580*/  ISETP.GE.OR P2, PT, R14, UR9, P2 ;  /* 0x000000090e007c0c */ /* 0x000fe40009746670 */
[----:B------:R-:W-:Y:S02]  /*0590*/  ISETP.GE.OR P1, PT, R17, UR14, P1 ;  /* 0x0000000e11007c0c */ /* 0x000fe40008f26670 */
[----:B------:R-:W-:-:S04]  /*05a0*/  ISETP.GE.OR P2, PT, R15, UR15, P2 ;  /* 0x0000000f0f007c0c */ /* 0x000fc80009746670 */
[----:B------:R-:W-:-:S07]  /*05b0*/  ISETP.GE.OR P2, PT, R22, UR14, P2 ;  /* 0x0000000e16007c0c */ /* 0x000fce0009746670 */
[----:B------:R-:W2:Y:S04]  /*05c0*/  @!P1 LDG.E R27, desc[UR12][R6.64+0xc] ;  /* 0x00000c0c061b9981 */ /* 0x000ea8000c1e1900 */
[----:B------:R-:W2:Y:S01]  /*05d0*/  @!P1 LDG.E R22, desc[UR12][R8.64+0xc] ;  /* 0x00000c0c08169981 */ /* 0x000ea2000c1e1900 */
[----:B---3--:R-:W-:-:S03]  /*05e0*/  @!P3 FFMA R12, R25, R24, R12 ;  /* 0x00000018190cb223 */ /* 0x008fc6000000000c */
[----:B------:R-:W3:Y:S01]  /*05f0*/  @!P2 LDG.E R25, desc[UR12][R6.64+0x10] ;  /* 0x0000100c0619a981 */ /* 0x000ee2000c1e1900 */
[----:B------:R-:W-:-:S05]  /*0600*/  VIADD R24, R17, 0x2 ;  /* 0x0000000211187836 */ /* 0x000fca0000000000 */
[----:B------:R-:W-:-:S04]  /*0610*/  ISETP.LT.OR P3, PT, R24, RZ, !P0 ;  /* 0x000000ff1800720c */ /* 0x000fc80004761670 */
[----:B------:R-:W-:Y:S01]  /*0620*/  ISETP.GE.OR P3, PT, R14, UR9, P3 ;  /* 0x000000090e007c0c */ /* 0x000fe20009f66670 */
[----:B----4-:R-:W-:Y:S02]  /*0630*/  @!P4 FFMA R12, R23, R26, R12 ;  /* 0x0000001a170cc223 */ /* 0x010fe4000000000c */
[----:B------:R-:W3:Y:S01]  /*0640*/  @!P2 LDG.E R23, desc[UR12][R8.64+0x10] ;  /* 0x0000100c0817a981 */ /* 0x000ee2000c1e1900 */
[----:B------:R-:W-:-:S04]  /*0650*/  ISETP.GE.OR P3, PT, R15, UR15, P3 ;  /* 0x0000000f0f007c0c */ /* 0x000fc80009f66670 */
[----:B------:R-:W-:Y:S01]  /*0660*/  ISETP.GE.OR P3, PT, R24, UR14, P3 ;  /* 0x0000000e18007c0c */ /* 0x000fe20009f66670 */
[----:B------:R-:W-:-:S05]  /*0670*/  VIADD R24, R17, 0x3 ;  /* 0x0000000311187836 */ /* 0x000fca0000000000 */
[----:B------:R-:W-:-:S04]  /*0680*/  ISETP.LT.OR P4, PT, R24, RZ, !P0 ;  /* 0x000000ff1800720c */ /* 0x000fc80004781670 */
[----:B------:R-:W-:-:S04]  /*0690*/  ISETP.GE.OR P4, PT, R14, UR9, P4 ;  /* 0x000000090e007c0c */ /* 0x000fc8000a786670 */
[----:B------:R-:W-:-:S04]  /*06a0*/  ISETP.GE.OR P4, PT, R15, UR15, P4 ;  /* 0x0000000f0f007c0c */ /* 0x000fc8000a786670 */
[----:B------:R-:W-:Y:S01]  /*06b0*/  ISETP.GE.OR P4, PT, R24, UR14, P4 ;  /* 0x0000000e18007c0c */ /* 0x000fe2000a786670 */
[----:B------:R-:W-:-:S05]  /*06c0*/  VIADD R24, R17, 0x4 ;  /* 0x0000000411187836 */ /* 0x000fca0000000000 */
[----:B------:R-:W-:-:S04]  /*06d0*/  ISETP.LT.OR P5, PT, R24, RZ, !P0 ;  /* 0x000000ff1800720c */ /* 0x000fc800047a1670 */
[----:B------:R-:W-:-:S04]  /*06e0*/  ISETP.GE.OR P5, PT, R14, UR9, P5 ;  /* 0x000000090e007c0c */ /* 0x000fc8000afa6670 */
[----:B------:R-:W-:-:S04]  /*06f0*/  ISETP.GE.OR P5, PT, R15, UR15, P5 ;  /* 0x0000000f0f007c0c */ /* 0x000fc8000afa6670 */
[----:B------:R-:W-:Y:S01]  /*0700*/  ISETP.GE.OR P5, PT, R24, UR14, P5 ;  /* 0x0000000e18007c0c */ /* 0x000fe2000afa6670 */
[----:B--2---:R-:W-:Y:S01]  /*0710*/  @!P1 FFMA R12, R27, R22, R12 ;  /* 0x000000161b0c9223 */ /* 0x004fe2000000000c */
[----:B------:R-:W2:Y:S04]  /*0720*/  @!P4 LDG.E R24, desc[UR12][R8.64+0x18] ;  /* 0x0000180c0818c981 */ /* 0x000ea8000c1e1900 */
[----:B------:R-:W4:Y:S04]  /*0730*/  @!P3 LDG.E R27, desc[UR12][R6.64+0x14] ;  /* 0x0000140c061bb981 */ /* 0x000f28000c1e1900 */
[----:B------:R-:W4:Y:S04]  /*0740*/  @!P3 LDG.E R22, desc[UR12][R8.64+0x14] ;  /* 0x0000140c0816b981 */ /* 0x000f28000c1e1900 */
[----:B------:R-:W5:Y:S01]  /*0750*/  @!P5 LDG.E R26, desc[UR12][R8.64+0x1c] ;  /* 0x00001c0c081ad981 */ /* 0x000f62000c1e1900 */
[----:B---3--:R-:W-:-:S03]  /*0760*/  @!P2 FFMA R12, R25, R23, R12 ;  /* 0x00000017190ca223 */ /* 0x008fc6000000000c */
[----:B------:R-:W2:Y:S04]  /*0770*/  @!P4 LDG.E R23, desc[UR12][R6.64+0x18] ;  /* 0x0000180c0617c981 */ /* 0x000ea8000c1e1900 */
[----:B------:R-:W5:Y:S01]  /*0780*/  @!P5 LDG.E R25, desc[UR12][R6.64+0x1c] ;  /* 0x00001c0c0619d981 */ /* 0x000f62000c1e1900 */
[----:B------:R-:W-:-:S04]  /*0790*/  UIADD3 UR6, UPT, UPT, UR6, 0x8, URZ ;  /* 0x0000000806067890 */ /* 0x000fc8000fffe0ff */
[----:B------:R-:W-:Y:S01]  /*07a0*/  UISETP.NE.AND UP1, UPT, UR6, URZ, UPT ;  /* 0x000000ff0600728c */ /* 0x000fe2000bf25270 */
[----:B------:R-:W-:Y:S02]  /*07b0*/  VIADD R21, R21, 0x8 ;  /* 0x0000000815157836 */ /* 0x000fe40000000000 */
[----:B------:R-:W-:Y:S02]  /*07c0*/  VIADD R19, R19, 0x8 ;  /* 0x0000000813137836 */ /* 0x000fe40000000000 */
[----:B------:R-:W-:Y:S02]  /*07d0*/  VIADD R17, R17, 0x8 ;  /* 0x0000000811117836 */ /* 0x000fe40000000000 */
[----:B----4-:R-:W-:-:S04]  /*07e0*/  @!P3 FFMA R12, R27, R22, R12 ;  /* 0x000000161b0cb223 */ /* 0x010fc8000000000c */
[----:B--2---:R-:W-:-:S04]  /*07f0*/  @!P4 FFMA R12, R23, R24, R12 ;  /* 0x00000018170cc223 */ /* 0x004fc8000000000c */
[----:B-----5:R-:W-:Y:S01]  /*0800*/  @!P5 FFMA R12, R25, R26, R12 ;  /* 0x0000001a190cd223 */ /* 0x020fe2000000000c */
[----:B------:R-:W-:Y:S06]  /*0810*/  BRA.U UP1, `(.L_x_14) ;  /* 0xfffffff901e47547 */ /* 0x000fec000b83ffff */
[----:B------:R-:W-:-:S04]  /*0820*/  VIMNMX R2, PT, PT, RZ, UR10, !PT ;  /* 0x0000000aff027c48 */ /* 0x000fc8000ffe0100 */
[----:B------:R-:W-:-:S07]  /*0830*/  LOP3.LUT R2, R2, 0x7ffffff8, RZ, 0xc0, !PT ;  /* 0x7ffffff802027812 */ /* 0x000fce00078ec0ff */
.L_x_13:
[----:B------:R-:W-:Y:S01]  /*0840*/  UISETP.LT.AND UP1, UPT, URZ, UR10, UPT ;  /* 0x0000000aff00728c */ /* 0x000fe2000bf21270 */
[----:B------:R-:W0:Y:S03]  /*0850*/  LDCU UR9, c[0x0][0x3a0] ;  /* 0x00007400ff0977ac */ /* 0x000e260008000800 */
[----:B------:R-:W-:Y:S01]  /*0860*/  USEL UR11, URZ, UR10, !UP1 ;  /* 0x0000000aff0b7287 */ /* 0x000fe2000c800000 */
[----:B------:R-:W1:Y:S03]  /*0870*/  LDCU UR14, c[0x0][0x398] ;  /* 0x00007300ff0e77ac */ /* 0x000e660008000800 */
[----:B------:R-:W-:Y:S02]  /*0880*/  ULOP3.LUT UR6, UR11, 0x6, URZ, 0xc0, !UPT ;  /* 0x000000060b067892 */ /* 0x000fe4000f8ec0ff */
[----:B------:R-:W-:-:S02]  /*0890*/  ULOP3.LUT UP2, URZ, UR11, 0x2, URZ, 0xc0, !UPT ;  /* 0x000000020bff7892 */ /* 0x000fc4000f84c0ff */
[----:B------:R-:W-:-:S09]  /*08a0*/  UISETP.GE.U32.AND UP1, UPT, UR6, 0x3, UPT ;  /* 0x000000030600788c */ /* 0x000fd2000bf26070 */
[----:B0-----:R-:W-:Y:S05]  /*08b0*/  BRA.U !UP1, `(.L_x_15) ;  /* 0x0000000109a47547 */ /* 0x001fea000b800000 */
[----:B------:R-:W0:Y:S01]  /*08c0*/  LDCU UR6, c[0x0][0x3a0] ;  /* 0x00007400ff0677ac */ /* 0x000e220008000800 */
[----:B------:R-:W-:Y:S01]  /*08d0*/  IMAD.IADD R3, R13, 0x1, R2 ;  /* 0x000000010d037824 */ /* 0x000fe200078e0202 */
[----:B------:R-:W2:Y:S01]  /*08e0*/  LDC.64 R6, c[0x0][0x380] ;  /* 0x0000e000ff067b82 */ /* 0x000ea20000000a00 */
[----:B------:R-:W-:Y:S01]  /*08f0*/  VIADD R9, R2, UR8 ;  /* 0x0000000802097c36 */ /* 0x000fe20008000000 */
[----:B------:R-:W3:Y:S01]  /*0900*/  LDCU UR7, c[0x0][0x398] ;  /* 0x00007300ff0777ac */ /* 0x000ee20008000800 */
[C---:B------:R-:W-:Y:S01]  /*0910*/  VIADD R8, R3.reuse, 0x1 ;  /* 0x0000000103087836 */ /* 0x040fe20000000000 */
[C---:B------:R-:W-:Y:S01]  /*0920*/  ISETP.LT.OR P1, PT, R3.reuse, RZ, !P0 ;  /* 0x000000ff0300720c */ /* 0x040fe20004721670 */
[C---:B------:R-:W-:Y:S02]  /*0930*/  VIADD R17, R3.reuse, 0x2 ;  /* 0x0000000203117836 */ /* 0x040fe40000000000 */
[----:B------:R-:W-:Y:S01]  /*0940*/  VIADD R19, R3, 0x3 ;  /* 0x0000000303137836 */ /* 0x000fe20000000000 */
[----:B------:R-:W4:Y:S01]  /*0950*/  LDC.64 R4, c[0x0][0x388] ;  /* 0x0000e200ff047b82 */ /* 0x000f220000000a00 */
[----:B------:R-:W-:-:S02]  /*0960*/  ISETP.LT.OR P2, PT, R8, RZ, !P0 ;  /* 0x000000ff0800720c */ /* 0x000fc40004741670 */
[----:B------:R-:W-:Y:S02]  /*0970*/  ISETP.LT.OR P4, PT, R17, RZ, !P0 ;  /* 0x000000ff1100720c */ /* 0x000fe40004781670 */
[C---:B0-----:R-:W-:Y:S02]  /*0980*/  ISETP.GE.OR P2, PT, R14.reuse, UR6, P2 ;  /* 0x000000060e007c0c */ /* 0x041fe40009746670 */
[----:B------:R-:W-:Y:S02]  /*0990*/  ISETP.GE.OR P1, PT, R14, UR6, P1 ;  /* 0x000000060e007c0c */ /* 0x000fe40008f26670 */
[C---:B------:R-:W-:Y:S02]  /*09a0*/  ISETP.GE.OR P3, PT, R15.reuse, UR15, P2 ;  /* 0x0000000f0f007c0c */ /* 0x040fe40009766670 */
[----:B------:R-:W-:Y:S02]  /*09b0*/  ISETP.GE.OR P2, PT, R15, UR15, P1 ;  /* 0x0000000f0f007c0c */ /* 0x000fe40008f46670 */
[----:B---3--:R-:W-:-:S02]  /*09c0*/  ISETP.GE.OR P1, PT, R8, UR7, P3 ;  /* 0x0000000708007c0c */ /* 0x008fc40009f26670 */
[----:B------:R-:W-:Y:S02]  /*09d0*/  ISETP.GE.OR P4, PT, R14, UR6, P4 ;  /* 0x000000060e007c0c */ /* 0x000fe4000a786670 */
[----:B------:R-:W-:Y:S02]  /*09e0*/  ISETP.LT.OR P3, PT, R19, RZ, !P0 ;  /* 0x000000ff1300720c */ /* 0x000fe40004761670 */
[----:B------:R-:W-:Y:S01]  /*09f0*/  ISETP.GE.OR P2, PT, R3, UR7, P2 ;  /* 0x0000000703007c0c */ /* 0x000fe20009746670 */
[----:B------:R-:W-:Y:S01]  /*0a00*/  IMAD R3, R16, UR7, R3 ;  /* 0x0000000710037c24 */ /* 0x000fe2000f8e0203 */
[----:B------:R-:W-:Y:S01]  /*0a10*/  ISETP.GE.OR P4, PT, R15, UR15, P4 ;  /* 0x0000000f0f007c0c */ /* 0x000fe2000a786670 */
[----:B----4-:R-:W-:Y:S01]  /*0a20*/  IMAD.WIDE R4, R9, 0x4, R4 ;  /* 0x0000000409047825 */ /* 0x010fe200078e0204 */
[----:B------:R-:W-:Y:S02]  /*0a30*/  ISETP.GE.OR P5, PT, R14, UR6, P3 ;  /* 0x000000060e007c0c */ /* 0x000fe40009fa6670 */
[----:B------:R-:W-:Y:S01]  /*0a40*/  ISETP.GE.OR P3, PT, R17, UR7, P4 ;  /* 0x0000000711007c0c */ /* 0x000fe2000a766670 */
[----:B--2---:R-:W-:Y:S01]  /*0a50*/  IMAD.WIDE R6, R3, 0x4, R6 ;  /* 0x0000000403067825 */ /* 0x004fe200078e0206 */
[----:B------:R-:W-:Y:S01]  /*0a60*/  ISETP.GE.OR P5, PT, R15, UR15, P5 ;  /* 0x0000000f0f007c0c */ /* 0x000fe2000afa6670 */
[----:B------:R-:W2:Y:S03]  /*0a70*/  @!P1 LDG.E R17, desc[UR12][R4.64+0x4] ;  /* 0x0000040c04119981 */ /* 0x000ea6000c1e1900 */
[----:B------:R-:W-:Y:S01]  /*0a80*/  ISETP.GE.OR P5, PT, R19, UR7, P5 ;  /* 0x0000000713007c0c */ /* 0x000fe2000afa6670 */
[----:B------:R-:W3:Y:S04]  /*0a90*/  @!P2 LDG.E R3, desc[UR12][R6.64] ;  /* 0x0000000c0603a981 */ /* 0x000ee8000c1e1900 */
[----:B------:R-:W3:Y:S04]  /*0aa0*/  @!P2 LDG.E R8, desc[UR12][R4.64] ;  /* 0x0000000c0408a981 */ /* 0x000ee8000c1e1900 */
[----:B------:R-:W2:Y:S04]  /*0ab0*/  @!P1 LDG.E R9, desc[UR12][R6.64+0x4] ;  /* 0x0000040c06099981 */ /* 0x000ea8000c1e1900 */
[----:B------:R-:W4:Y:S04]  /*0ac0*/  @!P3 LDG.E R19, desc[UR12][R6.64+0x8] ;  /* 0x0000080c0613b981 */ /* 0x000f28000c1e1900 */
[----:B------:R-:W4:Y:S04]  /*0ad0*/  @!P3 LDG.E R21, desc[UR12][R4.64+0x8] ;  /* 0x0000080c0415b981 */ /* 0x000f28000c1e1900 */
[----:B------:R-:W5:Y:S04]  /*0ae0*/  @!P5 LDG.E R23, desc[UR12][R6.64+0xc] ;  /* 0x00000c0c0617d981 */ /* 0x000f68000c1e1900 */
[----:B------:R-:W5:Y:S01]  /*0af0*/  @!P5 LDG.E R22, desc[UR12][R4.64+0xc] ;  /* 0x00000c0c0416d981 */ /* 0x000f62000c1e1900 */
[----:B------:R-:W-:-:S02]  /*0b00*/  VIADD R2, R2, 0x4 ;  /* 0x0000000402027836 */ /* 0x000fc40000000000 */
[----:B---3--:R-:W-:-:S04]  /*0b10*/  @!P2 FFMA R12, R3, R8, R12 ;  /* 0x00000008030ca223 */ /* 0x008fc8000000000c */
[----:B--2---:R-:W-:-:S04]  /*0b20*/  @!P1 FFMA R12, R9, R17, R12 ;  /* 0x00000011090c9223 */ /* 0x004fc8000000000c */
[----:B----4-:R-:W-:-:S04]  /*0b30*/  @!P3 FFMA R12, R19, R21, R12 ;  /* 0x00000015130cb223 */ /* 0x010fc8000000000c */
[----:B-----5:R-:W-:-:S07]  /*0b40*/  @!P5 FFMA R12, R23, R22, R12 ;  /* 0x00000016170cd223 */ /* 0x020fce000000000c */
.L_x_15:
[----:B------:R-:W-:Y:S05]  /*0b50*/  BRA.U !UP2, `(.L_x_16) ;  /* 0x000000010a647547 */ /* 0x000fea000b800000 */
[----:B------:R-:W0:Y:S01]  /*0b60*/  LDCU UR6, c[0x0][0x3a0] ;  /* 0x00007400ff0677ac */ /* 0x000e220008000800 */
[----:B------:R-:W-:Y:S01]  /*0b70*/  IMAD.IADD R3, R13, 0x1, R2 ;  /* 0x000000010d037824 */ /* 0x000fe200078e0202 */
[----:B------:R-:W2:Y:S01]  /*0b80*/  LDC.64 R6, c[0x0][0x380] ;  /* 0x0000e000ff067b82 */ /* 0x000ea20000000a00 */
[----:B------:R-:W-:Y:S01]  /*0b90*/  VIADD R9, R2, UR8 ;  /* 0x0000000802097c36 */ /* 0x000fe20008000000 */
[----:B------:R-:W3:Y:S01]  /*0ba0*/  LDCU UR7, c[0x0][0x398] ;  /* 0x00007300ff0777ac */ /* 0x000ee20008000800 */
[C---:B------:R-:W-:Y:S01]  /*0bb0*/  VIADD R8, R3.reuse, 0x1 ;  /* 0x0000000103087836 */ /* 0x040fe20000000000 */
[----:B------:R-:W-:-:S04]  /*0bc0*/  ISETP.LT.OR P1, PT, R3, RZ, !P0 ;  /* 0x000000ff0300720c */ /* 0x000fc80004721670 */
[----:B------:R-:W4:Y:S01]  /*0bd0*/  LDC.64 R4, c[0x0][0x388] ;  /* 0x0000e200ff047b82 */ /* 0x000f220000000a00 */
[----:B------:R-:W-:Y:S02]  /*0be0*/  ISETP.LT.OR P2, PT, R8, RZ, !P0 ;  /* 0x000000ff0800720c */ /* 0x000fe40004741670 */
[C---:B0-----:R-:W-:Y:S02]  /*0bf0*/  ISETP.GE.OR P1, PT, R14.reuse, UR6, P1 ;  /* 0x000000060e007c0c */ /* 0x041fe40008f26670 */
[----:B------:R-:W-:Y:S02]  /*0c00*/  ISETP.GE.OR P2, PT, R14, UR6, P2 ;  /* 0x000000060e007c0c */ /* 0x000fe40009746670 */
[C---:B------:R-:W-:Y:S02]  /*0c10*/  ISETP.GE.OR P1, PT, R15.reuse, UR15, P1 ;  /* 0x0000000f0f007c0c */ /* 0x040fe40008f26670 */
[----:B------:R-:W-:Y:S02]  /*0c20*/  ISETP.GE.OR P2, PT, R15, UR15, P2 ;  /* 0x0000000f0f007c0c */ /* 0x000fe40009746670 */
[----:B---3--:R-:W-:Y:S01]  /*0c30*/  ISETP.GE.OR P1, PT, R3, UR7, P1 ;  /* 0x0000000703007c0c */ /* 0x008fe20008f26670 */
[----:B------:R-:W-:Y:S01]  /*0c40*/  IMAD R3, R16, UR7, R3 ;  /* 0x0000000710037c24 */ /* 0x000fe2000f8e0203 */
[----:B------:R-:W-:-:S03]  /*0c50*/  ISETP.GE.OR P2, PT, R8, UR7, P2 ;  /* 0x0000000708007c0c */ /* 0x000fc60009746670 */
[----:B--2---:R-:W-:-:S04]  /*0c60*/  IMAD.WIDE R6, R3, 0x4, R6 ;  /* 0x0000000403067825 */ /* 0x004fc800078e0206 */
[----:B----4-:R-:W-:-:S04]  /*0c70*/  IMAD.WIDE R4, R9, 0x4, R4 ;  /* 0x0000000409047825 */ /* 0x010fc800078e0204 */
[----:B------:R-:W2:Y:S04]  /*0c80*/  @!P1 LDG.E R3, desc[UR12][R6.64] ;  /* 0x0000000c06039981 */ /* 0x000ea8000c1e1900 */
[----:B------:R-:W2:Y:S04]  /*0c90*/  @!P1 LDG.E R8, desc[UR12][R4.64] ;  /* 0x0000000c04089981 */ /* 0x000ea8000c1e1900 */
[----:B------:R-:W3:Y:S04]  /*0ca0*/  @!P2 LDG.E R9, desc[UR12][R6.64+0x4] ;  /* 0x0000040c0609a981 */ /* 0x000ee8000c1e1900 */
[----:B------:R-:W3:Y:S01]  /*0cb0*/  @!P2 LDG.E R17, desc[UR12][R4.64+0x4] ;  /* 0x0000040c0411a981 */ /* 0x000ee2000c1e1900 */
[----:B------:R-:W-:-:S02]  /*0cc0*/  VIADD R2, R2, 0x2 ;  /* 0x0000000202027836 */ /* 0x000fc40000000000 */
[----:B--2---:R-:W-:-:S04]  /*0cd0*/  @!P1 FFMA R12, R3, R8, R12 ;  /* 0x00000008030c9223 */ /* 0x004fc8000000000c */
[----:B---3--:R-:W-:-:S07]  /*0ce0*/  @!P2 FFMA R12, R9, R17, R12 ;  /* 0x00000011090ca223 */ /* 0x008fce000000000c */
.L_x_16:
[----:B------:R-:W-:Y:S01]  /*0cf0*/  IMAD.IADD R3, R13, 0x1, R2 ;  /* 0x000000010d037824 */ /* 0x000fe200078e0202 */
[----:B------:R-:W-:Y:S04]  /*0d00*/  BSSY.RECONVERGENT B0, `(.L_x_17) ;  /* 0x000000f000007945 */ /* 0x000fe80003800200 */
[----:B------:R-:W-:-:S04]  /*0d10*/  ISETP.LT.OR P0, PT, R3, RZ, !P0 ;  /* 0x000000ff0300720c */ /* 0x000fc80004701670 */
[----:B------:R-:W-:-:S04]  /*0d20*/  ISETP.GE.OR P0, PT, R14, UR9, P0 ;  /* 0x000000090e007c0c */ /* 0x000fc80008706670 */
[----:B------:R-:W-:-:S04]  /*0d30*/  ISETP.GE.OR P0, PT, R15, UR15, P0 ;  /* 0x0000000f0f007c0c */ /* 0x000fc80008706670 */
[----:B-1----:R-:W-:-:S13]  /*0d40*/  ISETP.GE.OR P0, PT, R3, UR14, P0 ;  /* 0x0000000e03007c0c */ /* 0x002fda0008706670 */
[----:B------:R-:W-:Y:S05]  /*0d50*/  @P0 BRA `(.L_x_18) ;  /* 0x0000000000240947 */ /* 0x000fea0003800000 */
[----:B------:R-:W0:Y:S01]  /*0d60*/  LDC.64 R6, c[0x0][0x380] ;  /* 0x0000e000ff067b82 */ /* 0x000e220000000a00 */
[----:B------:R-:W-:Y:S02]  /*0d70*/  IMAD R3, R16, UR14, R3 ;  /* 0x0000000e10037c24 */ /* 0x000fe4000f8e0203 */
[----:B------:R-:W-:-:S05]  /*0d80*/  VIADD R9, R2, UR8 ;  /* 0x0000000802097c36 */ /* 0x000fca0008000000 */
[----:B------:R-:W1:Y:S01]  /*0d90*/  LDC.64 R4, c[0x0][0x388] ;  /* 0x0000e200ff047b82 */ /* 0x000e620000000a00 */
[----:B0-----:R-:W-:-:S06]  /*0da0*/  IMAD.WIDE R6, R3, 0x4, R6 ;  /* 0x0000000403067825 */ /* 0x001fcc00078e0206 */
[----:B------:R-:W2:Y:S01]  /*0db0*/  LDG.E R7, desc[UR12][R6.64] ;  /* 0x0000000c06077981 */ /* 0x000ea2000c1e1900 */
[----:B-1----:R-:W-:-:S06]  /*0dc0*/  IMAD.WIDE R4, R9, 0x4, R4 ;  /* 0x0000000409047825 */ /* 0x002fcc00078e0204 */
[----:B------:R-:W2:Y:S02]  /*0dd0*/  LDG.E R4, desc[UR12][R4.64] ;  /* 0x0000000c04047981 */ /* 0x000ea4000c1e1900 */
[----:B--2---:R-:W-:-:S07]  /*0de0*/  FFMA R12, R7, R4, R12 ;  /* 0x00000004070c7223 */ /* 0x004fce000000000c */
.L_x_18:
[----:B------:R-:W-:Y:S05]  /*0df0*/  BSYNC.RECONVERGENT B0 ;  /* 0x0000000000007941 */ /* 0x000fea0003800200 */
.L_x_17:
[----:B------:R-:W-:Y:S05]  /*0e00*/  BRA.U UP0, `(.L_x_19) ;  /* 0xfffffff100fc7547 */ /* 0x000fea000b83ffff */
[----:B------:R-:W-:Y:S02]  /*0e10*/  UISETP.NE.AND UP0, UPT, UR4, UR11, UPT ;  /* 0x0000000b0400728c */ /* 0x000fe4000bf05270 */
[----:B------:R-:W-:-:S07]  /*0e20*/  UIADD3 UR5, UPT, UPT, UR4, 0x1, URZ ;  /* 0x0000000104057890 */ /* 0x000fce000fffe0ff */
[----:B------:R-:W-:Y:S01]  /*0e30*/  UMOV UR4, UR5 ;  /* 0x0000000500047c82 */ /* 0x000fe20008000000 */
[----:B------:R-:W-:Y:S05]  /*0e40*/  BRA.U UP0, `(.L_x_20) ;  /* 0xfffffff100e47547 */ /* 0x000fea000b83ffff */
.L_x_12:
[----:B------:R-:W0:Y:S01]  /*0e50*/  LDC.64 R2, c[0x0][0x390] ;  /* 0x0000e400ff027b82 */ /* 0x000e220000000a00 */
[----:B------:R-:W-:-:S04]  /*0e60*/  IMAD R11, R11, UR15, R0 ;  /* 0x0000000f0b0b7c24 */ /* 0x000fc8000f8e0200 */
[----:B------:R-:W-:-:S04]  /*0e70*/  IMAD R11, R11, UR14, R10 ;  /* 0x0000000e0b0b7c24 */ /* 0x000fc8000f8e020a */
[----:B0-----:R-:W-:-:S05]  /*0e80*/  IMAD.WIDE R2, R11, 0x4, R2 ;  /* 0x000000040b027825 */ /* 0x001fca00078e0202 */
[----:B------:R-:W-:Y:S01]  /*0e90*/  STG.E desc[UR12][R2.64], R12 ;  /* 0x0000000c02007986 */ /* 0x000fe2000c10190c */
[----:B------:R-:W-:Y:S05]  /*0ea0*/  EXIT ;  /* 0x000000000000794d */ /* 0x000fea0003800000 */
.L_x_21:
        /* <DEDUP_REMOVED lines=13> */
.L_x_24:


//--------------------- .nv.shared._Z25conv3D_constant_mem_tiledPKfPfiii --------------------------
	.section	.nv.shared._Z25conv3D_constant_mem_tiledPKfPfiii,"aw",@nobits
	.sectionflags	@""
	.align	4
.nv.shared._Z25conv3D_constant_mem_tiledPKfPfiii:
	.zero		24352


//--------------------- .nv.shared.reserved.0     --------------------------
	.section	.nv.shared.reserved.0,"aw",@nobits
	.weak		__nv_reservedSMEM_offset_0_alias
	.size		__nv_reservedSMEM_offset_0_alias, 0, 64
	.other		__nv_reservedSMEM_offset_0_alias,@"STO_CUDA_RESERVED_SHARED STV_DEFAULT"
__nv_reservedSMEM_offset_0_alias:
	.zero		0
	.zero		64


//--------------------- .nv.constant0._Z25conv3D_constant_mem_tiledPKfPfiii --------------------------
	.section	.nv.constant0._Z25conv3D_constant_mem_tiledPKfPfiii,"a",@progbits
	.sectionflags	@""
	.align	4
.nv.constant0._Z25conv3D_constant_mem_tiledPKfPfiii:
	.zero		924


//--------------------- .nv.constant0._Z19conv3D_constant_memPfS_iii --------------------------
	.section	.nv.constant0._Z19conv3D_constant_memPfS_iii,"a",@progbits
	.sectionflags	@""
	.align	4
.nv.constant0._Z19conv3D_constant_memPfS_iii:
	.zero		924


//--------------------- .nv.constant0._Z27conv3D_basic_boundary_checkPKfS0_Pfiiii --------------------------
	.section	.nv.constant0._Z27conv3D_basic_boundary_checkPKfS0_Pfiiii,"a",@progbits
	.sectionflags	@""
	.align	4
.nv.constant0._Z27conv3D_basic_boundary_checkPKfS0_Pfiiii:
	.zero		936


//--------------------- SYMBOLS --------------------------

	.type		.nv.reservedSmem.offset0,@object
	.size		.nv.reservedSmem.offset0,0x4
	.type		.nv.reservedSmem.cap,@object
	.size		.nv.reservedSmem.cap,0x4
